	.target	sm_90a

	.elftype	@"ET_EXEC"


//--------------------- .note.nv.tkinfo           --------------------------
	.section	.note.nv.tkinfo,"",@"SHT_NOTE"
	.sectionflags	@"SHF_NOTE_NV_TKINFO"
	.tkinfo
        /*0018*/ 	.word	0x00000002
        /*0030*/ 	.string	""
        /*0030*/ 	.string	"ptxas"
        /*0030*/ 	.string	"Cuda compilation tools, release 13.0, V13.0.88"
        /*0030*/ 	.string	"Build cuda_13.0.r13.0/compiler.36424714_0"
        /*0030*/ 	.string	"-arch sm_90a -m 64 "



//--------------------- .note.nv.cuinfo           --------------------------
	.section	.note.nv.cuinfo,"",@"SHT_NOTE"
	.sectionflags	@"SHF_NOTE_NV_CUINFO"
        /*0018*/ 	.short	0x0002
        /*001a*/ 	.short	0x005a
        /*001c*/ 	.short	0x0082
	.zero		2


//--------------------- .nv.info                  --------------------------
	.section	.nv.info,"",@"SHT_CUDA_INFO"
	.align	4


	//----- nvinfo : EIATTR_REGCOUNT
	.align		4
        /*0000*/ 	.byte	0x04, 0x2f
        /*0002*/ 	.short	(.L_15 - .L_14)
	.align		4
.L_14:
        /*0004*/ 	.word	index@(_ZN7cutlass13device_kernelINS_4gemm6kernel13GemmUniversalIN4cute5tupleIJiiiiEEENS1_10collective13CollectiveMmaINS1_34MainloopSm90TmaGmmaWarpSpecializedILi3ENS5_IJNS4_1CILi1EEESB_SB_EEENS1_35KernelTmaWarpSpecializedCooperativeEEENS5_IJNSA_ILi128EEENSA_ILi64EEESG_EEENS_10bfloat16_tENS5_IJlSB_lEEESI_SJ_NS4_8TiledMMAINS4_8MMA_AtomIJNS4_4SM904GMMA27MMA_64x64x16_F32BF16BF16_SSILNSN_5MajorE0ELSP_0ELNSN_7ScaleInE1ELSQ_1EEEEEENS4_6LayoutINS5_IJNSA_ILi2EEESB_SB_EEENS5_IJSB_NSA_ILi0EEESW_EEEEENS5_IJNS4_10UnderscoreESZ_SZ_EEEEENS4_13SM90_TMA_LOADENS4_14ComposedLayoutINS4_7SwizzleILi3ELi4ELi3EEENS4_18smem_ptr_flag_bitsILi16EEENST_INS5_IJNSA_ILi8EEESG_EEENS5_IJSG_SB_EEEEEEEvNS4_8identityES12_S1C_vS1D_EENS_8epilogue10collective6detail29Sm90TmaWarpSpecializedAdapterINS1G_15DefaultEpilogueISI_SJ_SJ_NS1F_6thread17LinearCombinationISI_Li1EffLNS1K_9ScaleType4KindE0ELNS_15FloatRoundStyleE2ESI_EENS1_15EpilogueDefaultEEEEEvvEEEEvNT_6ParamsE)
        /*0008*/ 	.word	0x000000a8


	//----- nvinfo : EIATTR_FRAME_SIZE
	.align		4
.L_15:
        /*000c*/ 	.byte	0x04, 0x11
        /*000e*/ 	.short	(.L_17 - .L_16)
	.align		4
.L_16:
        /*0010*/ 	.word	index@(_ZN7cutlass13device_kernelINS_4gemm6kernel13GemmUniversalIN4cute5tupleIJiiiiEEENS1_10collective13CollectiveMmaINS1_34MainloopSm90TmaGmmaWarpSpecializedILi3ENS5_IJNS4_1CILi1EEESB_SB_EEENS1_35KernelTmaWarpSpecializedCooperativeEEENS5_IJNSA_ILi128EEENSA_ILi64EEESG_EEENS_10bfloat16_tENS5_IJlSB_lEEESI_SJ_NS4_8TiledMMAINS4_8MMA_AtomIJNS4_4SM904GMMA27MMA_64x64x16_F32BF16BF16_SSILNSN_5MajorE0ELSP_0ELNSN_7ScaleInE1ELSQ_1EEEEEENS4_6LayoutINS5_IJNSA_ILi2EEESB_SB_EEENS5_IJSB_NSA_ILi0EEESW_EEEEENS5_IJNS4_10UnderscoreESZ_SZ_EEEEENS4_13SM90_TMA_LOADENS4_14ComposedLayoutINS4_7SwizzleILi3ELi4ELi3EEENS4_18smem_ptr_flag_bitsILi16EEENST_INS5_IJNSA_ILi8EEESG_EEENS5_IJSG_SB_EEEEEEEvNS4_8identityES12_S1C_vS1D_EENS_8epilogue10collective6detail29Sm90TmaWarpSpecializedAdapterINS1G_15DefaultEpilogueISI_SJ_SJ_NS1F_6thread17LinearCombinationISI_Li1EffLNS1K_9ScaleType4KindE0ELNS_15FloatRoundStyleE2ESI_EENS1_15EpilogueDefaultEEEEEvvEEEEvNT_6ParamsE)
        /*0014*/ 	.word	0x00000000


	//----- nvinfo : EIATTR_MIN_STACK_SIZE
	.align		4
.L_17:
        /*0018*/ 	.byte	0x04, 0x12
        /*001a*/ 	.short	(.L_19 - .L_18)
	.align		4
.L_18:
        /*001c*/ 	.word	index@(_ZN7cutlass13device_kernelINS_4gemm6kernel13GemmUniversalIN4cute5tupleIJiiiiEEENS1_10collective13CollectiveMmaINS1_34MainloopSm90TmaGmmaWarpSpecializedILi3ENS5_IJNS4_1CILi1EEESB_SB_EEENS1_35KernelTmaWarpSpecializedCooperativeEEENS5_IJNSA_ILi128EEENSA_ILi64EEESG_EEENS_10bfloat16_tENS5_IJlSB_lEEESI_SJ_NS4_8TiledMMAINS4_8MMA_AtomIJNS4_4SM904GMMA27MMA_64x64x16_F32BF16BF16_SSILNSN_5MajorE0ELSP_0ELNSN_7ScaleInE1ELSQ_1EEEEEENS4_6LayoutINS5_IJNSA_ILi2EEESB_SB_EEENS5_IJSB_NSA_ILi0EEESW_EEEEENS5_IJNS4_10UnderscoreESZ_SZ_EEEEENS4_13SM90_TMA_LOADENS4_14ComposedLayoutINS4_7SwizzleILi3ELi4ELi3EEENS4_18smem_ptr_flag_bitsILi16EEENST_INS5_IJNSA_ILi8EEESG_EEENS5_IJSG_SB_EEEEEEEvNS4_8identityES12_S1C_vS1D_EENS_8epilogue10collective6detail29Sm90TmaWarpSpecializedAdapterINS1G_15DefaultEpilogueISI_SJ_SJ_NS1F_6thread17LinearCombinationISI_Li1EffLNS1K_9ScaleType4KindE0ELNS_15FloatRoundStyleE2ESI_EENS1_15EpilogueDefaultEEEEEvvEEEEvNT_6ParamsE)
        /*0020*/ 	.word	0x00000000
.L_19:


//--------------------- .nv.compat                --------------------------
	.section	.nv.compat,"",@"SHT_CUDA_COMPAT_INFO"
	.align	4
        /*0000*/ 	.byte	0x02, 0x09, 0x01, 0x00, 0x02, 0x02, 0x04, 0x00, 0x02, 0x05, 0x05, 0x00, 0x03, 0x07, 0x01, 0x01
        /*0010*/ 	.byte	0x02, 0x03, 0x01, 0x00, 0x02, 0x06, 0x01, 0x00, 0x04, 0x0b, 0x08, 0x00, 0x00, 0x00, 0x00, 0x00
        /*0020*/ 	.byte	0x00, 0x00, 0x00, 0x00


//--------------------- .nv.info._ZN7cutlass13device_kernelINS_4gemm6kernel13GemmUniversalIN4cute5tupleIJiiiiEEENS1_10collective13CollectiveMmaINS1_34MainloopSm90TmaGmmaWarpSpecializedILi3ENS5_IJNS4_1CILi1EEESB_SB_EEENS1_35KernelTmaWarpSpecializedCooperativeEEENS5_IJNSA_ILi128EEENSA_ILi64EEESG_EEENS_10bfloat16_tENS5_IJlSB_lEEESI_SJ_NS4_8TiledMMAINS4_8MMA_AtomIJNS4_4SM904GMMA27MMA_64x64x16_F32BF16BF16_SSILNSN_5MajorE0ELSP_0ELNSN_7ScaleInE1ELSQ_1EEEEEENS4_6LayoutINS5_IJNSA_ILi2EEESB_SB_EEENS5_IJSB_NSA_ILi0EEESW_EEEEENS5_IJNS4_10UnderscoreESZ_SZ_EEEEENS4_13SM90_TMA_LOADENS4_14ComposedLayoutINS4_7SwizzleILi3ELi4ELi3EEENS4_18smem_ptr_flag_bitsILi16EEENST_INS5_IJNSA_ILi8EEESG_EEENS5_IJSG_SB_EEEEEEEvNS4_8identityES12_S1C_vS1D_EENS_8epilogue10collective6detail29Sm90TmaWarpSpecializedAdapterINS1G_15DefaultEpilogueISI_SJ_SJ_NS1F_6thread17LinearCombinationISI_Li1EffLNS1K_9ScaleType4KindE0ELNS_15FloatRoundStyleE2ESI_EENS1_15EpilogueDefaultEEEEEvvEEEEvNT_6ParamsE --------------------------
	.section	.nv.info._ZN7cutlass13device_kernelINS_4gemm6kernel13GemmUniversalIN4cute5tupleIJiiiiEEENS1_10collective13CollectiveMmaINS1_34MainloopSm90TmaGmmaWarpSpecializedILi3ENS5_IJNS4_1CILi1EEESB_SB_EEENS1_35KernelTmaWarpSpecializedCooperativeEEENS5_IJNSA_ILi128EEENSA_ILi64EEESG_EEENS_10bfloat16_tENS5_IJlSB_lEEESI_SJ_NS4_8TiledMMAINS4_8MMA_AtomIJNS4_4SM904GMMA27MMA_64x64x16_F32BF16BF16_SSILNSN_5MajorE0ELSP_0ELNSN_7ScaleInE1ELSQ_1EEEEEENS4_6LayoutINS5_IJNSA_ILi2EEESB_SB_EEENS5_IJSB_NSA_ILi0EEESW_EEEEENS5_IJNS4_10UnderscoreESZ_SZ_EEEEENS4_13SM90_TMA_LOADENS4_14ComposedLayoutINS4_7SwizzleILi3ELi4ELi3EEENS4_18smem_ptr_flag_bitsILi16EEENST_INS5_IJNSA_ILi8EEESG_EEENS5_IJSG_SB_EEEEEEEvNS4_8identityES12_S1C_vS1D_EENS_8epilogue10collective6detail29Sm90TmaWarpSpecializedAdapterINS1G_15DefaultEpilogueISI_SJ_SJ_NS1F_6thread17LinearCombinationISI_Li1EffLNS1K_9ScaleType4KindE0ELNS_15FloatRoundStyleE2ESI_EENS1_15EpilogueDefaultEEEEEvvEEEEvNT_6ParamsE,"",@"SHT_CUDA_INFO"
	.sectionflags	@""
	.align	4


	//----- nvinfo : EIATTR_CUDA_API_VERSION
	.align		4
        /*0000*/ 	.byte	0x04, 0x37
        /*0002*/ 	.short	(.L_21 - .L_20)
.L_20:
        /*0004*/ 	.word	0x00000082


	//----- nvinfo : EIATTR_KPARAM_INFO
	.align		4
.L_21:
        /*0008*/ 	.byte	0x04, 0x17
        /*000a*/ 	.short	(.L_23 - .L_22)
.L_22:
        /*000c*/ 	.word	0x00000000
        /*0010*/ 	.short	0x0000
        /*0012*/ 	.short	0x0070
        /*0014*/ 	.byte	0x00, 0xf0, 0x01, 0x10


	//----- nvinfo : EIATTR_SPARSE_MMA_MASK
	.align		4
.L_23:
        /*0018*/ 	.byte	0x03, 0x50
        /*001a*/ 	.short	0x0000


	//----- nvinfo : EIATTR_MAXREG_COUNT
	.align		4
        /*001c*/ 	.byte	0x03, 0x1b
        /*001e*/ 	.short	0x00a8


	//----- nvinfo : EIATTR_NUM_BARRIERS
	.align		4
        /*0020*/ 	.byte	0x02, 0x4c
        /*0022*/ 	.byte	0x01
	.zero		1


	//----- nvinfo : EIATTR_EXTERNS
	.align		4
        /*0024*/ 	.byte	0x04, 0x0f
        /*0026*/ 	.short	(.L_25 - .L_24)


	//   ....[0]....
	.align		4
.L_24:
        /*0028*/ 	.word	index@(__assertfail)


	//----- nvinfo : EIATTR_MERCURY_ISA_VERSION
	.align		4
.L_25:
        /*002c*/ 	.byte	0x03, 0x5f
        /*002e*/ 	.short	0x0101


	//----- nvinfo : EIATTR_INT_WARP_WIDE_INSTR_OFFSETS
	.align		4
        /*0030*/ 	.byte	0x04, 0x31
        /*0032*/ 	.short	(.L_27 - .L_26)


	//   ....[0]....
.L_26:
        /*0034*/ 	.word	0x00000390


	//   ....[1]....
        /*0038*/ 	.word	0x000003c0


	//   ....[2]....
        /*003c*/ 	.word	0x000004a0


	//----- nvinfo : EIATTR_COOP_GROUP_MASK_REGIDS
	.align		4
.L_27:
        /*0040*/ 	.byte	0x04, 0x29
        /*0042*/ 	.short	(.L_29 - .L_28)


	//   ....[0]....
.L_28:
        /*0044*/ 	.word	0xffffffff


	//   ....[1]....
        /*0048*/ 	.word	0xffffffff


	//   ....[2]....
        /*004c*/ 	.word	0xffffffff


	//   ....[3]....
        /*0050*/ 	.word	0xffffffff


	//   ....[4]....
        /*0054*/ 	.word	0xffffffff


	//----- nvinfo : EIATTR_COOP_GROUP_INSTR_OFFSETS
	.align		4
.L_29:
        /*0058*/ 	.byte	0x04, 0x28
        /*005a*/ 	.short	(.L_31 - .L_30)


	//   ....[0]....
.L_30:
        /*005c*/ 	.word	0x00000060


	//   ....[1]....
        /*0060*/ 	.word	0x00000070


	//   ....[2]....
        /*0064*/ 	.word	0x00000130


	//   ....[3]....
        /*0068*/ 	.word	0x000002a0


	//   ....[4]....
        /*006c*/ 	.word	0x00000f50


	//----- nvinfo : EIATTR_REG_RECONFIG
	.align		4
.L_31:
        /*0070*/ 	.byte	0x01, 0x54
	.zero		2


	//----- nvinfo : EIATTR_SYSCALL_OFFSETS
	.align		4
        /*0074*/ 	.byte	0x04, 0x46
        /*0076*/ 	.short	(.L_33 - .L_32)


	//   ....[0]....
.L_32:
        /*0078*/ 	.word	0x00001110


	//----- nvinfo : EIATTR_MBARRIER_INSTR_OFFSETS
	.align		4
.L_33:
        /*007c*/ 	.byte	0x04, 0x39
        /*007e*/ 	.short	(.L_35 - .L_34)


	//   ....[0]....
.L_34:
        /*0080*/ 	.word	0x00000230
        /*0084*/ 	.word	0x000000ff
        /*0088*/ 	.word	0x00000000
        /*008c*/ 	.short	0x0100
        /*008e*/ 	.byte	0x08
	.zero		1


	//   ....[1]....
        /*0090*/ 	.word	0x00000240
        /*0094*/ 	.word	0x000000ff
        /*0098*/ 	.word	0x00000018
        /*009c*/ 	.short	0x0100
        /*009e*/ 	.byte	0x08
	.zero		1


	//   ....[2]....
        /*00a0*/ 	.word	0x00000250
        /*00a4*/ 	.word	0x000000ff
        /*00a8*/ 	.word	0x00000008
        /*00ac*/ 	.short	0x0100
        /*00ae*/ 	.byte	0x08
	.zero		1


	//   ....[3]....
        /*00b0*/ 	.word	0x00000260
        /*00b4*/ 	.word	0x000000ff
        /*00b8*/ 	.word	0x00000020
        /*00bc*/ 	.short	0x0100
        /*00be*/ 	.byte	0x08
	.zero		1


	//   ....[4]....
        /*00c0*/ 	.word	0x00000270
        /*00c4*/ 	.word	0x000000ff
        /*00c8*/ 	.word	0x00000010
        /*00cc*/ 	.short	0x0100
        /*00ce*/ 	.byte	0x08
	.zero		1


	//   ....[5]....
        /*00d0*/ 	.word	0x00000280
        /*00d4*/ 	.word	0x000000ff
        /*00d8*/ 	.word	0x00000028
        /*00dc*/ 	.short	0x0100
        /*00de*/ 	.byte	0x08
	.zero		1


	//   ....[6]....
        /*00e0*/ 	.word	0x00000510
        /*00e4*/ 	.word	0x000000ff
        /*00e8*/ 	.word	0x00000040
        /*00ec*/ 	.short	0x0100
        /*00ee*/ 	.byte	0x06
	.zero		1


	//   ....[7]....
        /*00f0*/ 	.word	0x00000570
        /*00f4*/ 	.word	0x000000ff
        /*00f8*/ 	.word	0x00000048
        /*00fc*/ 	.short	0x0100
        /*00fe*/ 	.byte	0x06
	.zero		1


	//   ....[8]....
        /*0100*/ 	.word	0x00001190
        /*0104*/ 	.word	0x00000003
        /*0108*/ 	.word	0x00000000
        /*010c*/ 	.short	0x010a
        /*010e*/ 	.byte	0x3f
	.zero		1


	//   ....[9]....
        /*0110*/ 	.word	0x000011d0
        /*0114*/ 	.word	0x00000003
        /*0118*/ 	.word	0x00000000
        /*011c*/ 	.short	0x010a
        /*011e*/ 	.byte	0x3f
	.zero		1


	//   ....[10]....
        /*0120*/ 	.word	0x00001570
        /*0124*/ 	.word	0x000000ff
        /*0128*/ 	.word	0x00000000
        /*012c*/ 	.short	0x010a
        /*012e*/ 	.byte	0x08
	.zero		1


	//   ....[11]....
        /*0130*/ 	.word	0x000015b0
        /*0134*/ 	.word	0x000000ff
        /*0138*/ 	.word	0x00000000
        /*013c*/ 	.short	0x010a
        /*013e*/ 	.byte	0x08
	.zero		1


	//   ....[12]....
        /*0140*/ 	.word	0x00001810
        /*0144*/ 	.word	0x000000ff
        /*0148*/ 	.word	0x00000000
        /*014c*/ 	.short	0x0101
        /*014e*/ 	.byte	0x08
	.zero		1


	//   ....[13]....
        /*0150*/ 	.word	0x00001a10
        /*0154*/ 	.word	0x000000ff
        /*0158*/ 	.word	0x00000000
        /*015c*/ 	.short	0x0101
        /*015e*/ 	.byte	0x06
	.zero		1


	//   ....[14]....
        /*0160*/ 	.word	0x00004fa0
        /*0164*/ 	.word	0x0000000e
        /*0168*/ 	.word	0x00000018
        /*016c*/ 	.short	0x010a
        /*016e*/ 	.byte	0x3f
	.zero		1


	//   ....[15]....
        /*0170*/ 	.word	0x00005320
        /*0174*/ 	.word	0x00000006
        /*0178*/ 	.word	0x00000048
        /*017c*/ 	.short	0x0101
        /*017e*/ 	.byte	0x3f
	.zero		1


	//   ....[16]....
        /*0180*/ 	.word	0x00005a50
        /*0184*/ 	.word	0x00000007
        /*0188*/ 	.word	0x00000000
        /*018c*/ 	.short	0x010a
        /*018e*/ 	.byte	0x3f
	.zero		1


	//   ....[17]....
        /*0190*/ 	.word	0x00005ad0
        /*0194*/ 	.word	0x00000009
        /*0198*/ 	.word	0x00000000
        /*019c*/ 	.short	0x010a
        /*019e*/ 	.byte	0x3f
	.zero		1


	//   ....[18]....
        /*01a0*/ 	.word	0x00005b60
        /*01a4*/ 	.word	0x00000003
        /*01a8*/ 	.word	0x00000000
        /*01ac*/ 	.short	0x010a
        /*01ae*/ 	.byte	0x3f
	.zero		1


	//   ....[19]....
        /*01b0*/ 	.word	0x00005bc0
        /*01b4*/ 	.word	0x00000003
        /*01b8*/ 	.word	0x00000000
        /*01bc*/ 	.short	0x010a
        /*01be*/ 	.byte	0x3f
	.zero		1


	//   ....[20]....
        /*01c0*/ 	.word	0x00005c20
        /*01c4*/ 	.word	0x00000004
        /*01c8*/ 	.word	0x00000000
        /*01cc*/ 	.short	0x010a
        /*01ce*/ 	.byte	0x3f
	.zero		1


	//   ....[21]....
        /*01d0*/ 	.word	0x00005cf0
        /*01d4*/ 	.word	0x0000000e
        /*01d8*/ 	.word	0x00000018
        /*01dc*/ 	.short	0x010a
        /*01de*/ 	.byte	0x3f
	.zero		1


	//   ....[22]....
        /*01e0*/ 	.word	0x00005dc0
        /*01e4*/ 	.word	0x00000007
        /*01e8*/ 	.word	0x00000000
        /*01ec*/ 	.short	0x010a
        /*01ee*/ 	.byte	0x3f
	.zero		1


	//   ....[23]....
        /*01f0*/ 	.word	0x00005e10
        /*01f4*/ 	.word	0x00000009
        /*01f8*/ 	.word	0x00000000
        /*01fc*/ 	.short	0x010a
        /*01fe*/ 	.byte	0x3f
	.zero		1


	//----- nvinfo : EIATTR_NUM_MBARRIERS
	.align		4
.L_35:
        /*0200*/ 	.byte	0x03, 0x38
        /*0202*/ 	.short	0x0008


	//----- nvinfo : EIATTR_EXIT_INSTR_OFFSETS
	.align		4
        /*0204*/ 	.byte	0x04, 0x1c
        /*0206*/ 	.short	(.L_37 - .L_36)


	//   ....[0]....
.L_36:
        /*0208*/ 	.word	0x000005c0


	//   ....[1]....
        /*020c*/ 	.word	0x00000e80


	//   ....[2]....
        /*0210*/ 	.word	0x00004610


	//   ....[3]....
        /*0214*/ 	.word	0x00004c40


	//   ....[4]....
        /*0218*/ 	.word	0x00005bb0


	//----- nvinfo : EIATTR_MAX_THREADS
	.align		4
.L_37:
        /*021c*/ 	.byte	0x04, 0x05
        /*021e*/ 	.short	(.L_39 - .L_38)
.L_38:
        /*0220*/ 	.word	0x00000180
        /*0224*/ 	.word	0x00000001
        /*0228*/ 	.word	0x00000001


	//----- nvinfo : EIATTR_CRS_STACK_SIZE
	.align		4
.L_39:
        /*022c*/ 	.byte	0x04, 0x1e
        /*022e*/ 	.short	(.L_41 - .L_40)
.L_40:
        /*0230*/ 	.word	0x00000000


	//----- nvinfo : EIATTR_CBANK_PARAM_SIZE
	.align		4
.L_41:
        /*0234*/ 	.byte	0x03, 0x19
        /*0236*/ 	.short	0x0470


	//----- nvinfo : EIATTR_PARAM_CBANK
	.align		4
        /*0238*/ 	.byte	0x04, 0x0a
        /*023a*/ 	.short	(.L_43 - .L_42)
	.align		4
.L_42:
        /*023c*/ 	.word	index@(.nv.constant0._ZN7cutlass13device_kernelINS_4gemm6kernel13GemmUniversalIN4cute5tupleIJiiiiEEENS1_10collective13CollectiveMmaINS1_34MainloopSm90TmaGmmaWarpSpecializedILi3ENS5_IJNS4_1CILi1EEESB_SB_EEENS1_35KernelTmaWarpSpecializedCooperativeEEENS5_IJNSA_ILi128EEENSA_ILi64EEESG_EEENS_10bfloat16_tENS5_IJlSB_lEEESI_SJ_NS4_8TiledMMAINS4_8MMA_AtomIJNS4_4SM904GMMA27MMA_64x64x16_F32BF16BF16_SSILNSN_5MajorE0ELSP_0ELNSN_7ScaleInE1ELSQ_1EEEEEENS4_6LayoutINS5_IJNSA_ILi2EEESB_SB_EEENS5_IJSB_NSA_ILi0EEESW_EEEEENS5_IJNS4_10UnderscoreESZ_SZ_EEEEENS4_13SM90_TMA_LOADENS4_14ComposedLayoutINS4_7SwizzleILi3ELi4ELi3EEENS4_18smem_ptr_flag_bitsILi16EEENST_INS5_IJNSA_ILi8EEESG_EEENS5_IJSG_SB_EEEEEEEvNS4_8identityES12_S1C_vS1D_EENS_8epilogue10collective6detail29Sm90TmaWarpSpecializedAdapterINS1G_15DefaultEpilogueISI_SJ_SJ_NS1F_6thread17LinearCombinationISI_Li1EffLNS1K_9ScaleType4KindE0ELNS_15FloatRoundStyleE2ESI_EENS1_15EpilogueDefaultEEEEEvvEEEEvNT_6ParamsE)
        /*0240*/ 	.short	0x0210
        /*0242*/ 	.short	0x0470


	//----- nvinfo : EIATTR_SW_WAR
	.align		4
.L_43:
        /*0244*/ 	.byte	0x04, 0x36
        /*0246*/ 	.short	(.L_45 - .L_44)
.L_44:
        /*0248*/ 	.word	0x00000008
.L_45:


//--------------------- .nv.callgraph             --------------------------
	.section	.nv.callgraph,"",@"SHT_CUDA_CALLGRAPH"
	.align	4
	.sectionentsize	8
	.align		4
        /*0000*/ 	.word	0x00000000
	.align		4
        /*0004*/ 	.word	0xffffffff
	.align		4
        /*0008*/ 	.word	index@(_ZN7cutlass13device_kernelINS_4gemm6kernel13GemmUniversalIN4cute5tupleIJiiiiEEENS1_10collective13CollectiveMmaINS1_34MainloopSm90TmaGmmaWarpSpecializedILi3ENS5_IJNS4_1CILi1EEESB_SB_EEENS1_35KernelTmaWarpSpecializedCooperativeEEENS5_IJNSA_ILi128EEENSA_ILi64EEESG_EEENS_10bfloat16_tENS5_IJlSB_lEEESI_SJ_NS4_8TiledMMAINS4_8MMA_AtomIJNS4_4SM904GMMA27MMA_64x64x16_F32BF16BF16_SSILNSN_5MajorE0ELSP_0ELNSN_7ScaleInE1ELSQ_1EEEEEENS4_6LayoutINS5_IJNSA_ILi2EEESB_SB_EEENS5_IJSB_NSA_ILi0EEESW_EEEEENS5_IJNS4_10UnderscoreESZ_SZ_EEEEENS4_13SM90_TMA_LOADENS4_14ComposedLayoutINS4_7SwizzleILi3ELi4ELi3EEENS4_18smem_ptr_flag_bitsILi16EEENST_INS5_IJNSA_ILi8EEESG_EEENS5_IJSG_SB_EEEEEEEvNS4_8identityES12_S1C_vS1D_EENS_8epilogue10collective6detail29Sm90TmaWarpSpecializedAdapterINS1G_15DefaultEpilogueISI_SJ_SJ_NS1F_6thread17LinearCombinationISI_Li1EffLNS1K_9ScaleType4KindE0ELNS_15FloatRoundStyleE2ESI_EENS1_15EpilogueDefaultEEEEEvvEEEEvNT_6ParamsE)
	.align		4
        /*000c*/ 	.word	index@(__assertfail)
	.align		4
        /*0010*/ 	.word	0x00000000
	.align		4
        /*0014*/ 	.word	0xfffffffe
	.align		4
        /*0018*/ 	.word	0x00000000
	.align		4
        /*001c*/ 	.word	0xfffffffd
	.align		4
        /*0020*/ 	.word	0x00000000
	.align		4
        /*0024*/ 	.word	0xfffffffc


//--------------------- .nv.constant4             --------------------------
	.section	.nv.constant4,"a",@progbits
	.align	8
	.align		8
.nv.constant4:
        /*0000*/ 	.dword	__assertfail
	.align		8
        /*0008*/ 	.dword	__unnamed_1
	.align		8
        /*0010*/ 	.dword	_ZN39_INTERNAL_1f535381_4_k_cu_0cc330ad_27234cuda3std3__45__cpo5beginE
	.align		8
        /*0018*/ 	.dword	_ZN39_INTERNAL_1f535381_4_k_cu_0cc330ad_27234cuda3std3__45__cpo3endE
	.align		8
        /*0020*/ 	.dword	_ZN39_INTERNAL_1f535381_4_k_cu_0cc330ad_27234cuda3std3__45__cpo6cbeginE
	.align		8
        /*0028*/ 	.dword	_ZN39_INTERNAL_1f535381_4_k_cu_0cc330ad_27234cuda3std3__45__cpo4cendE
	.align		8
        /*0030*/ 	.dword	_ZN39_INTERNAL_1f535381_4_k_cu_0cc330ad_27234cuda3std3__441_GLOBAL__N__1f535381_4_k_cu_0cc330ad_27236ignoreE
	.align		8
        /*0038*/ 	.dword	_ZN39_INTERNAL_1f535381_4_k_cu_0cc330ad_27234cuda3std3__419piecewise_constructE
	.align		8
        /*0040*/ 	.dword	_ZN39_INTERNAL_1f535381_4_k_cu_0cc330ad_27234cuda3std3__48in_placeE
	.align		8
        /*0048*/ 	.dword	_ZN39_INTERNAL_1f535381_4_k_cu_0cc330ad_27234cuda3std6ranges3__45__cpo4swapE
	.align		8
        /*0050*/ 	.dword	_ZN39_INTERNAL_1f535381_4_k_cu_0cc330ad_27234cuda3std6ranges3__45__cpo9iter_moveE
	.align		8
        /*0058*/ 	.dword	_ZN39_INTERNAL_1f535381_4_k_cu_0cc330ad_27234cute7productE
	.align		8
        /*0060*/ 	.dword	_ZN39_INTERNAL_1f535381_4_k_cu_0cc330ad_27234cute1_E
	.align		8
        /*0068*/ 	.dword	$str$22
	.align		8
        /*0070*/ 	.dword	$str$23


//--------------------- .text._ZN7cutlass13device_kernelINS_4gemm6kernel13GemmUniversalIN4cute5tupleIJiiiiEEENS1_10collective13CollectiveMmaINS1_34MainloopSm90TmaGmmaWarpSpecializedILi3ENS5_IJNS4_1CILi1EEESB_SB_EEENS1_35KernelTmaWarpSpecializedCooperativeEEENS5_IJNSA_ILi128EEENSA_ILi64EEESG_EEENS_10bfloat16_tENS5_IJlSB_lEEESI_SJ_NS4_8TiledMMAINS4_8MMA_AtomIJNS4_4SM904GMMA27MMA_64x64x16_F32BF16BF16_SSILNSN_5MajorE0ELSP_0ELNSN_7ScaleInE1ELSQ_1EEEEEENS4_6LayoutINS5_IJNSA_ILi2EEESB_SB_EEENS5_IJSB_NSA_ILi0EEESW_EEEEENS5_IJNS4_10UnderscoreESZ_SZ_EEEEENS4_13SM90_TMA_LOADENS4_14ComposedLayoutINS4_7SwizzleILi3ELi4ELi3EEENS4_18smem_ptr_flag_bitsILi16EEENST_INS5_IJNSA_ILi8EEESG_EEENS5_IJSG_SB_EEEEEEEvNS4_8identityES12_S1C_vS1D_EENS_8epilogue10collective6detail29Sm90TmaWarpSpecializedAdapterINS1G_15DefaultEpilogueISI_SJ_SJ_NS1F_6thread17LinearCombinationISI_Li1EffLNS1K_9ScaleType4KindE0ELNS_15FloatRoundStyleE2ESI_EENS1_15EpilogueDefaultEEEEEvvEEEEvNT_6ParamsE --------------------------
	.section	.text._ZN7cutlass13device_kernelINS_4gemm6kernel13GemmUniversalIN4cute5tupleIJiiiiEEENS1_10collective13CollectiveMmaINS1_34MainloopSm90TmaGmmaWarpSpecializedILi3ENS5_IJNS4_1CILi1EEESB_SB_EEENS1_35KernelTmaWarpSpecializedCooperativeEEENS5_IJNSA_ILi128EEENSA_ILi64EEESG_EEENS_10bfloat16_tENS5_IJlSB_lEEESI_SJ_NS4_8TiledMMAINS4_8MMA_AtomIJNS4_4SM904GMMA27MMA_64x64x16_F32BF16BF16_SSILNSN_5MajorE0ELSP_0ELNSN_7ScaleInE1ELSQ_1EEEEEENS4_6LayoutINS5_IJNSA_ILi2EEESB_SB_EEENS5_IJSB_NSA_ILi0EEESW_EEEEENS5_IJNS4_10UnderscoreESZ_SZ_EEEEENS4_13SM90_TMA_LOADENS4_14ComposedLayoutINS4_7SwizzleILi3ELi4ELi3EEENS4_18smem_ptr_flag_bitsILi16EEENST_INS5_IJNSA_ILi8EEESG_EEENS5_IJSG_SB_EEEEEEEvNS4_8identityES12_S1C_vS1D_EENS_8epilogue10collective6detail29Sm90TmaWarpSpecializedAdapterINS1G_15DefaultEpilogueISI_SJ_SJ_NS1F_6thread17LinearCombinationISI_Li1EffLNS1K_9ScaleType4KindE0ELNS_15FloatRoundStyleE2ESI_EENS1_15EpilogueDefaultEEEEEvvEEEEvNT_6ParamsE,"ax",@progbits
	.align	128
.text._ZN7cutlass13device_kernelINS_4gemm6kernel13GemmUniversalIN4cute5tupleIJiiiiEEENS1_10collective13CollectiveMmaINS1_34MainloopSm90TmaGmmaWarpSpecializedILi3ENS5_IJNS4_1CILi1EEESB_SB_EEENS1_35KernelTmaWarpSpecializedCooperativeEEENS5_IJNSA_ILi128EEENSA_ILi64EEESG_EEENS_10bfloat16_tENS5_IJlSB_lEEESI_SJ_NS4_8TiledMMAINS4_8MMA_AtomIJNS4_4SM904GMMA27MMA_64x64x16_F32BF16BF16_SSILNSN_5MajorE0ELSP_0ELNSN_7ScaleInE1ELSQ_1EEEEEENS4_6LayoutINS5_IJNSA_ILi2EEESB_SB_EEENS5_IJSB_NSA_ILi0EEESW_EEEEENS5_IJNS4_10UnderscoreESZ_SZ_EEEEENS4_13SM90_TMA_LOADENS4_14ComposedLayoutINS4_7SwizzleILi3ELi4ELi3EEENS4_18smem_ptr_flag_bitsILi16EEENST_INS5_IJNSA_ILi8EEESG_EEENS5_IJSG_SB_EEEEEEEvNS4_8identityES12_S1C_vS1D_EENS_8epilogue10collective6detail29Sm90TmaWarpSpecializedAdapterINS1G_15DefaultEpilogueISI_SJ_SJ_NS1F_6thread17LinearCombinationISI_Li1EffLNS1K_9ScaleType4KindE0ELNS_15FloatRoundStyleE2ESI_EENS1_15EpilogueDefaultEEEEEvvEEEEvNT_6ParamsE:
        .type           _ZN7cutlass13device_kernelINS_4gemm6kernel13GemmUniversalIN4cute5tupleIJiiiiEEENS1_10collective13CollectiveMmaINS1_34MainloopSm90TmaGmmaWarpSpecializedILi3ENS5_IJNS4_1CILi1EEESB_SB_EEENS1_35KernelTmaWarpSpecializedCooperativeEEENS5_IJNSA_ILi128EEENSA_ILi64EEESG_EEENS_10bfloat16_tENS5_IJlSB_lEEESI_SJ_NS4_8TiledMMAINS4_8MMA_AtomIJNS4_4SM904GMMA27MMA_64x64x16_F32BF16BF16_SSILNSN_5MajorE0ELSP_0ELNSN_7ScaleInE1ELSQ_1EEEEEENS4_6LayoutINS5_IJNSA_ILi2EEESB_SB_EEENS5_IJSB_NSA_ILi0EEESW_EEEEENS5_IJNS4_10UnderscoreESZ_SZ_EEEEENS4_13SM90_TMA_LOADENS4_14ComposedLayoutINS4_7SwizzleILi3ELi4ELi3EEENS4_18smem_ptr_flag_bitsILi16EEENST_INS5_IJNSA_ILi8EEESG_EEENS5_IJSG_SB_EEEEEEEvNS4_8identityES12_S1C_vS1D_EENS_8epilogue10collective6detail29Sm90TmaWarpSpecializedAdapterINS1G_15DefaultEpilogueISI_SJ_SJ_NS1F_6thread17LinearCombinationISI_Li1EffLNS1K_9ScaleType4KindE0ELNS_15FloatRoundStyleE2ESI_EENS1_15EpilogueDefaultEEEEEvvEEEEvNT_6ParamsE,@function
        .size           _ZN7cutlass13device_kernelINS_4gemm6kernel13GemmUniversalIN4cute5tupleIJiiiiEEENS1_10collective13CollectiveMmaINS1_34MainloopSm90TmaGmmaWarpSpecializedILi3ENS5_IJNS4_1CILi1EEESB_SB_EEENS1_35KernelTmaWarpSpecializedCooperativeEEENS5_IJNSA_ILi128EEENSA_ILi64EEESG_EEENS_10bfloat16_tENS5_IJlSB_lEEESI_SJ_NS4_8TiledMMAINS4_8MMA_AtomIJNS4_4SM904GMMA27MMA_64x64x16_F32BF16BF16_SSILNSN_5MajorE0ELSP_0ELNSN_7ScaleInE1ELSQ_1EEEEEENS4_6LayoutINS5_IJNSA_ILi2EEESB_SB_EEENS5_IJSB_NSA_ILi0EEESW_EEEEENS5_IJNS4_10UnderscoreESZ_SZ_EEEEENS4_13SM90_TMA_LOADENS4_14ComposedLayoutINS4_7SwizzleILi3ELi4ELi3EEENS4_18smem_ptr_flag_bitsILi16EEENST_INS5_IJNSA_ILi8EEESG_EEENS5_IJSG_SB_EEEEEEEvNS4_8identityES12_S1C_vS1D_EENS_8epilogue10collective6detail29Sm90TmaWarpSpecializedAdapterINS1G_15DefaultEpilogueISI_SJ_SJ_NS1F_6thread17LinearCombinationISI_Li1EffLNS1K_9ScaleType4KindE0ELNS_15FloatRoundStyleE2ESI_EENS1_15EpilogueDefaultEEEEEvvEEEEvNT_6ParamsE,(.L_x_128 - _ZN7cutlass13device_kernelINS_4gemm6kernel13GemmUniversalIN4cute5tupleIJiiiiEEENS1_10collective13CollectiveMmaINS1_34MainloopSm90TmaGmmaWarpSpecializedILi3ENS5_IJNS4_1CILi1EEESB_SB_EEENS1_35KernelTmaWarpSpecializedCooperativeEEENS5_IJNSA_ILi128EEENSA_ILi64EEESG_EEENS_10bfloat16_tENS5_IJlSB_lEEESI_SJ_NS4_8TiledMMAINS4_8MMA_AtomIJNS4_4SM904GMMA27MMA_64x64x16_F32BF16BF16_SSILNSN_5MajorE0ELSP_0ELNSN_7ScaleInE1ELSQ_1EEEEEENS4_6LayoutINS5_IJNSA_ILi2EEESB_SB_EEENS5_IJSB_NSA_ILi0EEESW_EEEEENS5_IJNS4_10UnderscoreESZ_SZ_EEEEENS4_13SM90_TMA_LOADENS4_14ComposedLayoutINS4_7SwizzleILi3ELi4ELi3EEENS4_18smem_ptr_flag_bitsILi16EEENST_INS5_IJNSA_ILi8EEESG_EEENS5_IJSG_SB_EEEEEEEvNS4_8identityES12_S1C_vS1D_EENS_8epilogue10collective6detail29Sm90TmaWarpSpecializedAdapterINS1G_15DefaultEpilogueISI_SJ_SJ_NS1F_6thread17LinearCombinationISI_Li1EffLNS1K_9ScaleType4KindE0ELNS_15FloatRoundStyleE2ESI_EENS1_15EpilogueDefaultEEEEEvvEEEEvNT_6ParamsE)
        .other          _ZN7cutlass13device_kernelINS_4gemm6kernel13GemmUniversalIN4cute5tupleIJiiiiEEENS1_10collective13CollectiveMmaINS1_34MainloopSm90TmaGmmaWarpSpecializedILi3ENS5_IJNS4_1CILi1EEESB_SB_EEENS1_35KernelTmaWarpSpecializedCooperativeEEENS5_IJNSA_ILi128EEENSA_ILi64EEESG_EEENS_10bfloat16_tENS5_IJlSB_lEEESI_SJ_NS4_8TiledMMAINS4_8MMA_AtomIJNS4_4SM904GMMA27MMA_64x64x16_F32BF16BF16_SSILNSN_5MajorE0ELSP_0ELNSN_7ScaleInE1ELSQ_1EEEEEENS4_6LayoutINS5_IJNSA_ILi2EEESB_SB_EEENS5_IJSB_NSA_ILi0EEESW_EEEEENS5_IJNS4_10UnderscoreESZ_SZ_EEEEENS4_13SM90_TMA_LOADENS4_14ComposedLayoutINS4_7SwizzleILi3ELi4ELi3EEENS4_18smem_ptr_flag_bitsILi16EEENST_INS5_IJNSA_ILi8EEESG_EEENS5_IJSG_SB_EEEEEEEvNS4_8identityES12_S1C_vS1D_EENS_8epilogue10collective6detail29Sm90TmaWarpSpecializedAdapterINS1G_15DefaultEpilogueISI_SJ_SJ_NS1F_6thread17LinearCombinationISI_Li1EffLNS1K_9ScaleType4KindE0ELNS_15FloatRoundStyleE2ESI_EENS1_15EpilogueDefaultEEEEEvvEEEEvNT_6ParamsE,@"STO_CUDA_ENTRY STV_DEFAULT"
_ZN7cutlass13device_kernelINS_4gemm6kernel13GemmUniversalIN4cute5tupleIJiiiiEEENS1_10collective13CollectiveMmaINS1_34MainloopSm90TmaGmmaWarpSpecializedILi3ENS5_IJNS4_1CILi1EEESB_SB_EEENS1_35KernelTmaWarpSpecializedCooperativeEEENS5_IJNSA_ILi128EEENSA_ILi64EEESG_EEENS_10bfloat16_tENS5_IJlSB_lEEESI_SJ_NS4_8TiledMMAINS4_8MMA_AtomIJNS4_4SM904GMMA27MMA_64x64x16_F32BF16BF16_SSILNSN_5MajorE0ELSP_0ELNSN_7ScaleInE1ELSQ_1EEEEEENS4_6LayoutINS5_IJNSA_ILi2EEESB_SB_EEENS5_IJSB_NSA_ILi0EEESW_EEEEENS5_IJNS4_10UnderscoreESZ_SZ_EEEEENS4_13SM90_TMA_LOADENS4_14ComposedLayoutINS4_7SwizzleILi3ELi4ELi3EEENS4_18smem_ptr_flag_bitsILi16EEENST_INS5_IJNSA_ILi8EEESG_EEENS5_IJSG_SB_EEEEEEEvNS4_8identityES12_S1C_vS1D_EENS_8epilogue10collective6detail29Sm90TmaWarpSpecializedAdapterINS1G_15DefaultEpilogueISI_SJ_SJ_NS1F_6thread17LinearCombinationISI_Li1EffLNS1K_9ScaleType4KindE0ELNS_15FloatRoundStyleE2ESI_EENS1_15EpilogueDefaultEEEEEvvEEEEvNT_6ParamsE:
[----:B------:R-:W0:Y:S01]  /*0000*/  LDC R1, c[0x0][0x28] ;  /* 0x00000a00ff017b82 */ /* 0x000e220000000800 */
[----:B------:R-:W1:Y:S01]  /*0010*/  S2R R18, SR_TID.X ;  /* 0x0000000000127919 */ /* 0x000e620000002100 */
[----:B------:R-:W-:Y:S01]  /*0020*/  ELECT P0, URZ, PT ;  /* 0x00000000003f782f */ /* 0x000fe20003800000 */
[----:B------:R-:W-:Y:S01]  /*0030*/  BSSY B0, `(.L_x_0) ;  /* 0x000000f000007945 */ /* 0x000fe20003800000 */
[--C-:B-1----:R-:W-:Y:S02]  /*0040*/  SHF.R.U32.HI R0, RZ, 0x5, R18.reuse ;  /* 0x00000005ff007819 */ /* 0x102fe40000011612 */
[----:B------:R-:W-:-:S03]  /*0050*/  SHF.R.U32.HI R22, RZ, 0x7, R18 ;  /* 0x00000007ff167819 */ /* 0x000fc60000011612 */
[----:B------:R-:W1:Y:S04]  /*0060*/  SHFL.IDX PT, R5, R0, RZ, 0x1f ;  /* 0x00001fff00057589 */ /* 0x000e6800000e0000 */
[----:B------:R2:W3:Y:S01]  /*0070*/  SHFL.IDX PT, R8, R22, RZ, 0x1f ;  /* 0x00001fff16087589 */ /* 0x0004e200000e0000 */
[----:B-1----:R-:W-:-:S13]  /*0080*/  ISETP.NE.OR P0, PT, R5, RZ, !P0 ;  /* 0x000000ff0500720c */ /* 0x002fda0004705670 */
[----:B0-23--:R-:W-:Y:S05]  /*0090*/  @P0 BRA `(.L_x_1) ;  /* 0x0000000000200947 */ /* 0x00dfea0003800000 */
[----:B------:R-:W-:Y:S02]  /*00a0*/  ULDC.64 UR4, c[0x0][0x198] ;  /* 0x0000660000047ab9 */ /* 0x000fe40000000a00 */
[----:B------:R-:W-:Y:S02]  /*00b0*/  UIADD3 UR6, UP0, UR4, 0xf0, URZ ;  /* 0x000000f004067890 */ /* 0x000fe4000ff1e03f */
[----:B------:R-:W-:Y:S02]  /*00c0*/  UIADD3 UR4, UP1, UR4, 0x1f0, URZ ;  /* 0x000001f004047890 */ /* 0x000fe4000ff3e03f */
[----:B------:R-:W-:Y:S02]  /*00d0*/  UIADD3.X UR7, URZ, UR5, URZ, UP0, !UPT ;  /* 0x000000053f077290 */ /* 0x000fe400087fe43f */
[----:B------:R-:W-:-:S07]  /*00e0*/  UIADD3.X UR5, URZ, UR5, URZ, UP1, !UPT ;  /* 0x000000053f057290 */ /* 0x000fce0008ffe43f */
[----:B------:R0:W-:Y:S02]  /*00f0*/  UTMACCTL.PF [UR6] ;  /* 0x00000000060079b9 */ /* 0x0001e40008040000 */
[----:B------:R0:W-:Y:S02]  /*0100*/  UTMACCTL.PF [UR4] ;  /* 0x00000000040079b9 */ /* 0x0001e40008040000 */
[----:B0-----:R-:W-:Y:S01]  /*0110*/  NOP ;  /* 0x0000000000007918 */ /* 0x001fe20000000000 */
.L_x_1:
[----:B------:R-:W-:Y:S05]  /*0120*/  BSYNC B0 ;  /* 0x0000000000007941 */ /* 0x000fea0003800000 */
.L_x_0:
[----:B------:R-:W0:Y:S02]  /*0130*/  SHFL.IDX PT, R2, R0, RZ, 0x1f ;  /* 0x00001fff00027589 */ /* 0x000e2400000e0000 */
[----:B0-----:R-:W-:-:S13]  /*0140*/  ISETP.NE.AND P0, PT, R2, RZ, PT ;  /* 0x000000ff0200720c */ /* 0x001fda0003f05270 */
[----:B------:R-:W-:Y:S05]  /*0150*/  @P0 BRA `(.L_x_2) ;  /* 0x0000000000500947 */ /* 0x000fea0003800000 */
[----:B------:R-:W0:Y:S01]  /*0160*/  S2UR UR8, SR_CgaCtaId ;  /* 0x00000000000879c3 */ /* 0x000e220000008800 */
[----:B------:R-:W-:Y:S01]  /*0170*/  UMOV UR4, 0x400 ;  /* 0x0000040000047882 */ /* 0x000fe20000000000 */
[----:B------:R-:W-:Y:S01]  /*0180*/  UMOV UR5, 0x1 ;  /* 0x0000000100057882 */ /* 0x000fe20000000000 */
[----:B------:R-:W-:Y:S01]  /*0190*/  UMOV UR6, 0x100 ;  /* 0x0000010000067882 */ /* 0x000fe20000000000 */
[----:B------:R-:W-:Y:S01]  /*01a0*/  ELECT P0, URZ, PT ;  /* 0x00000000003f782f */ /* 0x000fe20003800000 */
[----:B------:R-:W-:-:S04]  /*01b0*/  UIADD3 UR6, -UR6, 0x100000, URZ ;  /* 0x0010000006067890 */ /* 0x000fc8000fffe13f */
[----:B------:R-:W-:Y:S02]  /*01c0*/  USHF.L.U32 UR7, UR6, 0xb, URZ ;  /* 0x0000000b06077899 */ /* 0x000fe4000800063f */
[----:B------:R-:W-:Y:S02]  /*01d0*/  USHF.L.U32 UR6, UR6, 0x1, URZ ;  /* 0x0000000106067899 */ /* 0x000fe4000800063f */
[----:B0-----:R-:W-:Y:S02]  /*01e0*/  ULEA UR8, UR8, UR4, 0x18 ;  /* 0x0000000408087291 */ /* 0x001fe4000f8ec03f */
[----:B------:R-:W-:-:S04]  /*01f0*/  UIADD3 UR4, -UR5, 0x100000, URZ ;  /* 0x0010000005047890 */ /* 0x000fc8000fffe13f */
[----:B------:R-:W-:Y:S02]  /*0200*/  USHF.L.U32 UR5, UR4, 0xb, URZ ;  /* 0x0000000b04057899 */ /* 0x000fe4000800063f */
[----:B------:R-:W-:Y:S01]  /*0210*/  USHF.L.U32 UR4, UR4, 0x1, URZ ;  /* 0x0000000104047899 */ /* 0x000fe2000800063f */
[----:B------:R-:W0:Y:S11]  /*0220*/  FENCE.VIEW.ASYNC.S ;  /* 0x00000000000073c6 */ /* 0x000e360000000000 */
[----:B0-----:R0:W1:Y:S01]  /*0230*/  SYNCS.EXCH.64 URZ, [UR8], UR4 ;  /* 0x00000004083f75b2 */ /* 0x0010620008000100 */
[----:B------:R0:W2:Y:S01]  /*0240*/  SYNCS.EXCH.64 URZ, [UR8+0x18], UR6 ;  /* 0x00001806083f75b2 */ /* 0x0000a20008000100 */
[----:B------:R0:W3:Y:S01]  /*0250*/  SYNCS.EXCH.64 URZ, [UR8+0x8], UR4 ;  /* 0x00000804083f75b2 */ /* 0x0000e20008000100 */
[----:B------:R0:W4:Y:S01]  /*0260*/  SYNCS.EXCH.64 URZ, [UR8+0x20], UR6 ;  /* 0x00002006083f75b2 */ /* 0x0001220008000100 */
[----:B------:R0:W0:Y:S01]  /*0270*/  SYNCS.EXCH.64 URZ, [UR8+0x10], UR4 ;  /* 0x00001004083f75b2 */ /* 0x0000220008000100 */
[----:B------:R0:W0:Y:S01]  /*0280*/  SYNCS.EXCH.64 URZ, [UR8+0x28], UR6 ;  /* 0x00002806083f75b2 */ /* 0x0000220008000100 */
[----:B------:R-:W-:Y:S01]  /*0290*/  NOP ;  /* 0x0000000000007918 */ /* 0x000fe20000000000 */
.L_x_2:
[----:B------:R-:W5:Y:S01]  /*02a0*/  SHFL.IDX PT, R0, R0, RZ, 0x1f ;  /* 0x00001fff00007589 */ /* 0x000f6200000e0000 */
[----:B------:R-:W-:Y:S01]  /*02b0*/  ELECT P0, URZ, PT ;  /* 0x00000000003f782f */ /* 0x000fe20003800000 */
[----:B------:R-:W1:Y:S01]  /*02c0*/  LDC R2, c[0x0][0x65c] ;  /* 0x00019700ff027b82 */ /* 0x000e620000000800 */
[----:B------:R-:W-:Y:S01]  /*02d0*/  SHF.R.S32.HI R6, RZ, 0x1f, R5 ;  /* 0x0000001fff067819 */ /* 0x000fe20000011405 */
[----:B------:R-:W2:Y:S01]  /*02e0*/  S2R R3, SR_CTAID.Y ;  /* 0x0000000000037919 */ /* 0x000ea20000002600 */
[----:B0-----:R-:W-:Y:S01]  /*02f0*/  UMOV UR4, 0x20 ;  /* 0x0000002000047882 */ /* 0x001fe20000000000 */
[----:B------:R-:W-:Y:S01]  /*0300*/  ISETP.NE.AND P2, PT, R8, RZ, PT ;  /* 0x000000ff0800720c */ /* 0x000fe20003f45270 */
[----:B------:R-:W-:Y:S01]  /*0310*/  NOP ;  /* 0x0000000000007918 */ /* 0x000fe20000000000 */
[----:B------:R-:W0:Y:S01]  /*0320*/  S2R R4, SR_CTAID.X ;  /* 0x0000000000047919 */ /* 0x000e220000002500 */
[----:B------:R-:W-:Y:S01]  /*0330*/  LEA.HI R6, R6, R5, RZ, 0x2 ;  /* 0x0000000506067211 */ /* 0x000fe200078f10ff */
[----:B------:R-:W-:Y:S01]  /*0340*/  NOP ;  /* 0x0000000000007918 */ /* 0x000fe20000000000 */
[----:B-----5:R-:W-:-:S02]  /*0350*/  ISETP.NE.OR P0, PT, R0, RZ, !P0 ;  /* 0x000000ff0000720c */ /* 0x020fc40004705670 */
[----:B-1----:R-:W-:-:S04]  /*0360*/  ISETP.NE.AND P3, PT, R2, 0x1, PT ;  /* 0x000000010200780c */ /* 0x002fc80003f65270 */
[----:B------:R-:W-:Y:S02]  /*0370*/  P2R R0, PR, RZ, 0x8 ;  /* 0x00000008ff007803 */ /* 0x000fe40000000000 */
[----:B------:R-:W-:-:S05]  /*0380*/  LOP3.LUT R0, R6, 0xfffffffc, RZ, 0xc0, !PT ;  /* 0xfffffffc06007812 */ /* 0x000fca00078ec0ff */
[----:B------:R-:W-:Y:S01]  /*0390*/  VOTEU.ALL UP0, P0 ;  /* 0x00000000003f7886 */ /* 0x000fe20000000000 */
[----:B------:R-:W-:Y:S01]  /*03a0*/  IMAD.IADD R0, R5, 0x1, -R0 ;  /* 0x0000000105007824 */ /* 0x000fe200078e0a00 */
[----:B------:R-:W0:Y:S01]  /*03b0*/  @P3 LDC R17, c[0x0][0x10] ;  /* 0x00000400ff113b82 */ /* 0x000e220000000800 */
[----:B------:R-:W-:Y:S01]  /*03c0*/  VOTEU.ALL UP1, P0 ;  /* 0x00000000003f7886 */ /* 0x000fe20000020000 */
[----:B--2---:R-:W-:Y:S01]  /*03d0*/  @P3 IMAD.MOV.U32 R6, RZ, RZ, R3 ;  /* 0x000000ffff063224 */ /* 0x004fe200078e0003 */
[----:B------:R-:W-:Y:S01]  /*03e0*/  @!UP0 UMOV UR6, 0x400 ;  /* 0x0000040000068882 */ /* 0x000fe20000000000 */
[----:B------:R-:W-:-:S04]  /*03f0*/  @!UP0 UIADD3 UR4, -UR4, 0x100000, URZ ;  /* 0x0010000004048890 */ /* 0x000fc8000fffe13f */
[----:B------:R-:W-:Y:S02]  /*0400*/  @!UP0 USHF.L.U32 UR5, UR4, 0xb, URZ ;  /* 0x0000000b04058899 */ /* 0x000fe4000800063f */
[----:B------:R-:W-:Y:S01]  /*0410*/  @!UP0 USHF.L.U32 UR4, UR4, 0x1, URZ ;  /* 0x0000000104048899 */ /* 0x000fe2000800063f */
[----:B------:R-:W-:Y:S02]  /*0420*/  @P3 IMAD.MOV.U32 R7, RZ, RZ, RZ ;  /* 0x000000ffff073224 */ /* 0x000fe400078e00ff */
[----:B------:R-:W-:Y:S01]  /*0430*/  IMAD.MOV.U32 R5, RZ, RZ, RZ ;  /* 0x000000ffff057224 */ /* 0x000fe200078e00ff */
[----:B------:R-:W1:Y:S01]  /*0440*/  @!UP0 S2UR UR7, SR_CgaCtaId ;  /* 0x00000000000789c3 */ /* 0x000e620000008800 */
[----:B------:R-:W-:-:S07]  /*0450*/  @P3 IMAD.MOV.U32 R11, RZ, RZ, RZ ;  /* 0x000000ffff0b3224 */ /* 0x000fce00078e00ff */
[----:B------:R-:W2:Y:S01]  /*0460*/  @!P3 LDC R9, c[0x0][0xc] ;  /* 0x00000300ff09bb82 */ /* 0x000ea20000000800 */
[----:B0-----:R-:W-:-:S04]  /*0470*/  @P3 IMAD.WIDE.U32 R16, R4, R17, R6 ;  /* 0x0000001104103225 */ /* 0x001fc800078e0006 */
[----:B------:R-:W-:Y:S01]  /*0480*/  @P3 IMAD.IADD R17, R17, 0x1, R11 ;  /* 0x0000000111113824 */ /* 0x000fe200078e020b */
[----:B-1----:R-:W-:Y:S01]  /*0490*/  @!UP0 ULEA UR6, UR7, UR6, 0x18 ;  /* 0x0000000607068291 */ /* 0x002fe2000f8ec03f */
[----:B------:R-:W-:Y:S01]  /*04a0*/  VOTEU.ALL UP0, P0 ;  /* 0x00000000003f7886 */ /* 0x000fe20000000000 */
[----:B------:R-:W-:-:S04]  /*04b0*/  ISETP.NE.AND P0, PT, R0, 0x3, PT ;  /* 0x000000030000780c */ /* 0x000fc80003f05270 */
[----:B------:R-:W-:Y:S01]  /*04c0*/  ISETP.EQ.OR P0, PT, R0, RZ, !P0 ;  /* 0x000000ff0000720c */ /* 0x000fe20004702670 */
[----:B--2---:R-:W-:-:S03]  /*04d0*/  @!P3 IMAD.WIDE.U32 R6, R9, R3, R4 ;  /* 0x000000030906b225 */ /* 0x004fc600078e0004 */
[C---:B------:R-:W-:Y:S01]  /*04e0*/  ISETP.EQ.AND P0, PT, R8.reuse, RZ, P0 ;  /* 0x000000ff0800720c */ /* 0x040fe20000702270 */
[----:B------:R-:W-:Y:S01]  /*04f0*/  VIADD R8, R8, 0xffffffff ;  /* 0xffffffff08087836 */ /* 0x000fe20000000000 */
[----:B------:R-:W0:Y:S02]  /*0500*/  FENCE.VIEW.ASYNC.S ;  /* 0x00000000000073c6 */ /* 0x000e240000000000 */
[----:B0-----:R0:W3:Y:S01]  /*0510*/  @!UP0 SYNCS.EXCH.64 URZ, [UR6+0x40], UR4 ;  /* 0x00004004063f85b2 */ /* 0x0010e20008000100 */
[----:B------:R-:W-:Y:S01]  /*0520*/  @!P3 IMAD.MOV.U32 R16, RZ, RZ, R6 ;  /* 0x000000ffff10b224 */ /* 0x000fe200078e0006 */
[----:B------:R-:W-:Y:S01]  /*0530*/  SEL R19, RZ, 0x1, !P0 ;  /* 0x00000001ff137807 */ /* 0x000fe20004000000 */
[----:B------:R-:W-:Y:S01]  /*0540*/  @!P3 IMAD.MOV.U32 R17, RZ, RZ, R7 ;  /* 0x000000ffff11b224 */ /* 0x000fe200078e0007 */
[----:B------:R-:W-:-:S04]  /*0550*/  ISETP.GE.U32.AND P1, PT, R8, 0x2, PT ;  /* 0x000000020800780c */ /* 0x000fc80003f26070 */
[----:B------:R-:W-:Y:S01]  /*0560*/  SEL R19, R19, 0x2, P1 ;  /* 0x0000000213137807 */ /* 0x000fe20000800000 */
[----:B------:R0:W3:Y:S01]  /*0570*/  @!UP1 SYNCS.EXCH.64 URZ, [UR6+0x48], UR4 ;  /* 0x00004804063f95b2 */ /* 0x0000e20008000100 */
[----:B------:R-:W-:Y:S01]  /*0580*/  NOP ;  /* 0x0000000000007918 */ /* 0x000fe20000000000 */
[----:B---34-:R-:W-:Y:S06]  /*0590*/  BAR.SYNC.DEFER_BLOCKING 0x0 ;  /* 0x0000000000007b1d */ /* 0x018fec0000010000 */
[----:B------:R-:W-:Y:S05]  /*05a0*/  @!P2 BRA `(.L_x_3) ;  /* 0x00000040001ca947 */ /* 0x000fea0003800000 */
[----:B------:R-:W-:-:S13]  /*05b0*/  ISETP.GT.U32.AND P0, PT, R8, 0x1, PT ;  /* 0x000000010800780c */ /* 0x000fda0003f04070 */
[----:B0-----:R-:W-:Y:S05]  /*05c0*/  @P0 EXIT ;  /* 0x000000000000094d */ /* 0x001fea0003800000 */
[----:B------:R-:W-:Y:S01]  /*05d0*/  ULDC.64 UR4, c[0x0][0x650] ;  /* 0x0001940000047ab9 */ /* 0x000fe20000000a00 */
[----:B------:R-:W-:Y:S01]  /*05e0*/  PRMT R0, RZ, 0x7610, R0 ;  /* 0x00007610ff007816 */ /* 0x000fe20000000000 */
[----:B------:R-:W-:Y:S01]  /*05f0*/  IMAD.MOV.U32 R58, RZ, RZ, -0x1 ;  /* 0xffffffffff3a7424 */ /* 0x000fe200078e00ff */
[----:B------:R-:W-:Y:S01]  /*0600*/  ISETP.GE.U32.AND P0, PT, R16, UR4, PT ;  /* 0x0000000410007c0c */ /* 0x000fe2000bf06070 */
[----:B------:R-:W-:Y:S02]  /*0610*/  IMAD.MOV.U32 R59, RZ, RZ, -0x1 ;  /* 0xffffffffff3b7424 */ /* 0x000fe400078e00ff */
[----:B------:R-:W-:Y:S01]  /*0620*/  IMAD.MOV.U32 R57, RZ, RZ, -0x1 ;  /* 0xffffffffff397424 */ /* 0x000fe200078e00ff */
[----:B------:R-:W-:-:S13]  /*0630*/  ISETP.GE.U32.AND.EX P0, PT, R17, UR5, PT, P0 ;  /* 0x0000000511007c0c */ /* 0x000fda000bf06100 */
[----:B------:R-:W-:Y:S05]  /*0640*/  @P0 BRA `(.L_x_4) ;  /* 0x0000000400540947 */ /* 0x000fea0003800000 */
[----:B------:R-:W0:Y:S01]  /*0650*/  LDC.64 R14, c[0x0][0x628] ;  /* 0x00018a00ff0e7b82 */ /* 0x000e220000000a00 */
[----:B------:R-:W-:Y:S02]  /*0660*/  IMAD.MOV.U32 R6, RZ, RZ, R16 ;  /* 0x000000ffff067224 */ /* 0x000fe400078e0010 */
[----:B------:R-:W-:-:S05]  /*0670*/  IMAD.MOV.U32 R7, RZ, RZ, R17 ;  /* 0x000000ffff077224 */ /* 0x000fca00078e0011 */
[----:B------:R-:W1:Y:S08]  /*0680*/  LDC R0, c[0x0][0x630] ;  /* 0x00018c00ff007b82 */ /* 0x000e700000000800 */
[----:B------:R-:W2:Y:S01]  /*0690*/  LDC.64 R20, c[0x0][0x620] ;  /* 0x00018800ff147b82 */ /* 0x000ea20000000a00 */
[----:B0-----:R-:W-:-:S04]  /*06a0*/  ISETP.NE.U32.AND P0, PT, R14, RZ, PT ;  /* 0x000000ff0e00720c */ /* 0x001fc80003f05070 */
[----:B------:R-:W-:-:S13]  /*06b0*/  ISETP.NE.AND.EX P0, PT, R15, RZ, PT, P0 ;  /* 0x000000ff0f00720c */ /* 0x000fda0003f05300 */
[----:B-12---:R-:W-:Y:S05]  /*06c0*/  @!P0 BRA `(.L_x_5) ;  /* 0x0000000000288947 */ /* 0x006fea0003800000 */
[----:B------:R-:W0:Y:S02]  /*06d0*/  LDC R11, c[0x0][0x634] ;  /* 0x00018d00ff0b7b82 */ /* 0x000e240000000800 */
[----:B0-----:R-:W-:-:S05]  /*06e0*/  IADD3 R11, P0, R16, R11, RZ ;  /* 0x0000000b100b7210 */ /* 0x001fca0007f1e0ff */
[----:B------:R-:W-:-:S04]  /*06f0*/  IMAD.X R13, RZ, RZ, R17, P0 ;  /* 0x000000ffff0d7224 */ /* 0x000fc800000e0611 */
[----:B------:R-:W-:-:S04]  /*0700*/  IMAD.WIDE.U32 R6, R13, R14, RZ ;  /* 0x0000000e0d067225 */ /* 0x000fc800078e00ff */
[----:B------:R-:W-:-:S04]  /*0710*/  IMAD.WIDE.U32 R8, P0, R11, R15, R6 ;  /* 0x0000000f0b087225 */ /* 0x000fc80007800006 */
[----:B------:R-:W-:-:S04]  /*0720*/  IMAD.WIDE.U32 R6, R11, R14, RZ ;  /* 0x0000000e0b067225 */ /* 0x000fc800078e00ff */
[----:B------:R-:W-:Y:S01]  /*0730*/  IMAD.X R11, RZ, RZ, RZ, P0 ;  /* 0x000000ffff0b7224 */ /* 0x000fe200000e06ff */
[----:B------:R-:W-:Y:S01]  /*0740*/  IADD3 RZ, P0, R7, R8, RZ ;  /* 0x0000000807ff7210 */ /* 0x000fe20007f1e0ff */
[----:B------:R-:W-:-:S04]  /*0750*/  IMAD.MOV.U32 R10, RZ, RZ, R9 ;  /* 0x000000ffff0a7224 */ /* 0x000fc800078e0009 */
[----:B------:R-:W-:-:S08]  /*0760*/  IMAD.WIDE.U32.X R6, R13, R15, R10, P0 ;  /* 0x0000000f0d067225 */ /* 0x000fd000000e040a */
.L_x_5:
[-CC-:B------:R-:W-:Y:S01]  /*0770*/  SHF.R.U64 R57, R6, R0.reuse, R7.reuse ;  /* 0x0000000006397219 */ /* 0x180fe20000001207 */
[----:B------:R-:W0:Y:S01]  /*0780*/  LDC R10, c[0x0][0x618] ;  /* 0x00018600ff0a7b82 */ /* 0x000e220000000800 */
[----:B------:R-:W-:Y:S01]  /*0790*/  SHF.R.U32.HI R5, RZ, R0, R7 ;  /* 0x00000000ff057219 */ /* 0x000fe20000011607 */
[----:B------:R-:W-:Y:S01]  /*07a0*/  ULDC UR4, c[0x0][0x150] ;  /* 0x0000540000047ab9 */ /* 0x000fe20000000800 */
[----:B------:R-:W-:Y:S02]  /*07b0*/  IADD3 R9, P0, RZ, -R57, RZ ;  /* 0x80000039ff097210 */ /* 0x000fe40007f1e0ff */
[----:B------:R-:W-:-:S03]  /*07c0*/  I2FP.F32.U32 R0, R4 ;  /* 0x0000000400007245 */ /* 0x000fc60000201000 */
[----:B------:R-:W1:Y:S01]  /*07d0*/  LDC.64 R28, c[0x0][0x640] ;  /* 0x00019000ff1c7b82 */ /* 0x000e620000000a00 */
[----:B------:R-:W-:Y:S02]  /*07e0*/  IMAD.X R11, RZ, RZ, ~R5, P0 ;  /* 0x000000ffff0b7224 */ /* 0x000fe400000e0e05 */
[----:B------:R-:W-:Y:S01]  /*07f0*/  FMUL R0, R0, UR4 ;  /* 0x0000000400007c20 */ /* 0x000fe20008400000 */
[----:B------:R-:W-:Y:S01]  /*0800*/  IMAD.WIDE.U32 R6, R9, R20, R16 ;  /* 0x0000001409067225 */ /* 0x000fe200078e0010 */
[----:B------:R-:W-:-:S03]  /*0810*/  ULDC UR4, c[0x0][0x154] ;  /* 0x0000550000047ab9 */ /* 0x000fc60000000800 */
[----:B------:R-:W-:Y:S01]  /*0820*/  IMAD R8, R11, R20, RZ ;  /* 0x000000140b087224 */ /* 0x000fe200078e02ff */
[----:B------:R-:W2:Y:S01]  /*0830*/  LDC R5, c[0x0][0x144] ;  /* 0x00005100ff057b82 */ /* 0x000ea20000000800 */
[----:B------:R-:W3:Y:S02]  /*0840*/  F2I.U32.TRUNC.NTZ R0, R0 ;  /* 0x0000000000007305 */ /* 0x000ee4000020f000 */
[----:B------:R-:W-:-:S04]  /*0850*/  IMAD R9, R9, R21, R8 ;  /* 0x0000001509097224 */ /* 0x000fc800078e0208 */
[----:B------:R-:W-:Y:S01]  /*0860*/  IMAD.IADD R7, R7, 0x1, R9 ;  /* 0x0000000107077824 */ /* 0x000fe200078e0209 */
[----:B------:R-:W4:Y:S01]  /*0870*/  LDC R12, c[0x0][0x608] ;  /* 0x00018200ff0c7b82 */ /* 0x000f220000000800 */
[----:B------:R-:W-:-:S03]  /*0880*/  IMAD.MOV.U32 R9, RZ, RZ, -0x1 ;  /* 0xffffffffff097424 */ /* 0x000fc600078e00ff */
[-CC-:B0-----:R-:W-:Y:S02]  /*0890*/  SHF.R.U64 R20, R6, R10.reuse, R7.reuse ;  /* 0x0000000a06147219 */ /* 0x181fe40000001207 */
[----:B------:R-:W-:Y:S02]  /*08a0*/  I2FP.F32.U32 R6, R3 ;  /* 0x0000000300067245 */ /* 0x000fe40000201000 */
[----:B------:R-:W0:Y:S01]  /*08b0*/  LDC R26, c[0x0][0x658] ;  /* 0x00019600ff1a7b82 */ /* 0x000e220000000800 */
[----:B-1----:R-:W-:Y:S01]  /*08c0*/  ISETP.NE.U32.AND P0, PT, R28, RZ, PT ;  /* 0x000000ff1c00720c */ /* 0x002fe20003f05070 */
[----:B---3--:R-:W-:Y:S01]  /*08d0*/  IMAD.MOV R8, RZ, RZ, -R0 ;  /* 0x000000ffff087224 */ /* 0x008fe200078e0a00 */
[----:B------:R-:W-:Y:S01]  /*08e0*/  SHF.R.U32.HI R7, RZ, R10, R7 ;  /* 0x0000000aff077219 */ /* 0x000fe20000011607 */
[----:B------:R-:W-:Y:S01]  /*08f0*/  FMUL R6, R6, UR4 ;  /* 0x0000000406067c20 */ /* 0x000fe20008400000 */
[----:B------:R-:W-:-:S03]  /*0900*/  ISETP.NE.AND.EX P0, PT, R29, RZ, PT, P0 ;  /* 0x000000ff1d00720c */ /* 0x000fc60003f05300 */
[----:B------:R-:W1:Y:S01]  /*0910*/  LDC R14, c[0x0][0x148] ;  /* 0x00005200ff0e7b82 */ /* 0x000e620000000800 */
[----:B--2---:R-:W-:-:S07]  /*0920*/  IMAD R0, R5, R8, R4 ;  /* 0x0000000805007224 */ /* 0x004fce00078e0204 */
[----:B------:R-:W2:Y:S01]  /*0930*/  LDC R24, c[0x0][0x600] ;  /* 0x00018000ff187b82 */ /* 0x000ea20000000800 */
[-CC-:B----4-:R-:W-:Y:S02]  /*0940*/  SHF.R.U64 R30, R20, R12.reuse, R7.reuse ;  /* 0x0000000c141e7219 */ /* 0x190fe40000001207 */
[----:B------:R-:W-:Y:S01]  /*0950*/  SHF.R.U32.HI R5, RZ, R12, R7 ;  /* 0x0000000cff057219 */ /* 0x000fe20000011607 */
[----:B------:R-:W-:Y:S01]  /*0960*/  IMAD.MOV.U32 R7, RZ, RZ, 0x1 ;  /* 0x00000001ff077424 */ /* 0x000fe200078e00ff */
[----:B------:R3:W4:Y:S03]  /*0970*/  F2I.U32.TRUNC.NTZ R12, R6 ;  /* 0x00000006000c7305 */ /* 0x000726000020f000 */
[----:B------:R-:W1:Y:S01]  /*0980*/  LDC R15, c[0x0][0x648] ;  /* 0x00019200ff0f7b82 */ /* 0x000e620000000800 */
[-C--:B0-----:R-:W-:Y:S02]  /*0990*/  SHF.L.U32 R4, R9, R26.reuse, RZ ;  /* 0x0000001a09047219 */ /* 0x081fe400000006ff */
[----:B------:R-:W-:-:S02]  /*09a0*/  SHF.R.U64 R32, R30, R26, R5 ;  /* 0x0000001a1e207219 */ /* 0x000fc40000001205 */
[----:B------:R-:W-:Y:S02]  /*09b0*/  LOP3.LUT R11, RZ, R4, RZ, 0x33, !PT ;  /* 0x00000004ff0b7212 */ /* 0x000fe400078e33ff */
[-C--:B------:R-:W-:Y:S01]  /*09c0*/  SHF.R.U32.HI R5, RZ, R26.reuse, R5 ;  /* 0x0000001aff057219 */ /* 0x080fe20000011605 */
[----:B------:R-:W0:Y:S01]  /*09d0*/  LDC R21, c[0x0][0x638] ;  /* 0x00018e00ff157b82 */ /* 0x000e220000000800 */
[----:B------:R-:W-:Y:S01]  /*09e0*/  SHF.L.U32 R10, R7, R26, RZ ;  /* 0x0000001a070a7219 */ /* 0x000fe200000006ff */
[----:B------:R-:W-:-:S06]  /*09f0*/  IMAD.MOV.U32 R4, RZ, RZ, R32 ;  /* 0x000000ffff047224 */ /* 0x000fcc00078e0020 */
[----:B------:R-:W0:Y:S01]  /*0a00*/  LDC R58, c[0x0][0x610] ;  /* 0x00018400ff3a7b82 */ /* 0x000e220000000800 */
[----:B---34-:R-:W-:Y:S05]  /*0a10*/  @!P0 BRA `(.L_x_6) ;  /* 0x0000000000288947 */ /* 0x018fea0003800000 */
[----:B------:R-:W3:Y:S02]  /*0a20*/  LDC R9, c[0x0][0x64c] ;  /* 0x00019300ff097b82 */ /* 0x000ee40000000800 */
[----:B---3--:R-:W-:-:S05]  /*0a30*/  IADD3 R9, P0, R32, R9, RZ ;  /* 0x0000000920097210 */ /* 0x008fca0007f1e0ff */
        /* <DEDUP_REMOVED lines=8> */
.L_x_6:
[----:B-1----:R-:W-:Y:S01]  /*0ac0*/  SHF.R.U64 R4, R4, R15, R5 ;  /* 0x0000000f04047219 */ /* 0x002fe20000001205 */
[----:B--2---:R-:W-:Y:S01]  /*0ad0*/  VIADD R5, R24, 0xffffffff ;  /* 0xffffffff18057836 */ /* 0x004fe20000000000 */
[----:B------:R-:W-:Y:S01]  /*0ae0*/  LOP3.LUT R11, R30, R11, RZ, 0xc0, !PT ;  /* 0x0000000b1e0b7212 */ /* 0x000fe200078ec0ff */
[----:B------:R-:W-:Y:S02]  /*0af0*/  IMAD.MOV R12, RZ, RZ, -R12 ;  /* 0x000000ffff0c7224 */ /* 0x000fe400078e0a0c */
[----:B------:R-:W-:Y:S01]  /*0b00*/  IMAD.MOV R6, RZ, RZ, -R4 ;  /* 0x000000ffff067224 */ /* 0x000fe200078e0a04 */
[----:B------:R-:W-:Y:S01]  /*0b10*/  LOP3.LUT R5, R20, R5, RZ, 0xc0, !PT ;  /* 0x0000000514057212 */ /* 0x000fe200078ec0ff */
[----:B------:R-:W-:Y:S02]  /*0b20*/  @P3 IMAD R0, R14, R12, R3 ;  /* 0x0000000c0e003224 */ /* 0x000fe400078e0203 */
[----:B------:R-:W-:Y:S02]  /*0b30*/  IMAD R11, R10, R4, R11 ;  /* 0x000000040a0b7224 */ /* 0x000fe400078e020b */
[----:B0-----:R-:W-:-:S02]  /*0b40*/  IMAD R3, R6, R21, R32 ;  /* 0x0000001506037224 */ /* 0x001fc400078e0220 */
[----:B------:R-:W-:Y:S02]  /*0b50*/  IMAD R58, R11, R58, R0 ;  /* 0x0000003a0b3a7224 */ /* 0x000fe400078e0200 */
[----:B------:R-:W-:Y:S02]  /*0b60*/  IMAD R3, R3, R24, R5 ;  /* 0x0000001803037224 */ /* 0x000fe400078e0205 */
[----:B------:R-:W-:-:S03]  /*0b70*/  IMAD.MOV.U32 R0, RZ, RZ, 0x1 ;  /* 0x00000001ff007424 */ /* 0x000fc600078e00ff */
[----:B------:R-:W-:Y:S02]  /*0b80*/  SEL R59, R3, R58, !P3 ;  /* 0x0000003a033b7207 */ /* 0x000fe40005800000 */
[----:B------:R-:W-:-:S07]  /*0b90*/  SEL R58, R58, R3, !P3 ;  /* 0x000000033a3a7207 */ /* 0x000fce0005800000 */
.L_x_4:
[----:B------:R-:W-:-:S08]  /*0ba0*/  NOP ;  /* 0x0000000000007918 */ /* 0x000fd00000000000 */
[----:B------:R-:W0:Y:S02]  /*0bb0*/  USETMAXREG.TRY_ALLOC.CTAPOOL UP0, 0xe8 ;  /* 0x000000e8000079c8 */ /* 0x000e240008000600 */
[----:B0-----:R-:W-:-:S13]  /*0bc0*/  PLOP3.LUT P0, PT, PT, PT, UP0, 0x80, 0x0 ;  /* 0x000000000000781c */ /* 0x001fda0003f0f008 */
[----:B------:R-:W-:Y:S05]  /*0bd0*/  @!P0 BRA `(.L_x_4) ;  /* 0xfffffffc00f08947 */ /* 0x000fea000383ffff */
[----:B------:R-:W-:Y:S01]  /*0be0*/  ULDC.64 UR4, c[0x0][0x598] ;  /* 0x0001660000047ab9 */ /* 0x000fe20000000a00 */
[----:B------:R-:W-:Y:S01]  /*0bf0*/  ULDC.64 UR36, c[0x0][0x208] ;  /* 0x0000820000247ab9 */ /* 0x000fe20000000a00 */
[----:B------:R-:W-:-:S04]  /*0c00*/  ISETP.NE.U32.AND P0, PT, RZ, UR4, PT ;  /* 0x00000004ff007c0c */ /* 0x000fc8000bf05070 */
[----:B------:R-:W-:-:S13]  /*0c10*/  ISETP.NE.AND.EX P0, PT, RZ, UR5, PT, P0 ;  /* 0x00000005ff007c0c */ /* 0x000fda000bf05300 */
[----:B------:R-:W-:Y:S05]  /*0c20*/  @!P0 BRA `(.L_x_7) ;  /* 0x00000000001c8947 */ /* 0x000fea0003800000 */
[----:B------:R-:W0:Y:S02]  /*0c30*/  LDC.64 R4, c[0x0][0x598] ;  /* 0x00016600ff047b82 */ /* 0x000e240000000a00 */
[----:B0-----:R-:W2:Y:S02]  /*0c40*/  LDG.E.64 R4, desc[UR36][R4.64] ;  /* 0x0000002404047981 */ /* 0x001ea4000c1e1b00 */
[----:B--2---:R-:W-:-:S04]  /*0c50*/  ISETP.NE.U32.AND P0, PT, R4, RZ, PT ;  /* 0x000000ff0400720c */ /* 0x004fc80003f05070 */
[----:B------:R-:W-:-:S13]  /*0c60*/  ISETP.NE.AND.EX P0, PT, R5, RZ, PT, P0 ;  /* 0x000000ff0500720c */ /* 0x000fda0003f05300 */
[----:B------:R-:W-:Y:S05]  /*0c70*/  @!P0 BRA `(.L_x_7) ;  /* 0x0000000000088947 */ /* 0x000fea0003800000 */
[----:B------:R0:W5:Y:S01]  /*0c80*/  LD.E R23, desc[UR36][R4.64] ;  /* 0x0000002404177980 */ /* 0x000162000c101900 */
[----:B------:R-:W-:Y:S05]  /*0c90*/  BRA `(.L_x_8) ;  /* 0x0000000000247947 */ /* 0x000fea0003800000 */
.L_x_7:
[----:B------:R-:W-:Y:S02]  /*0ca0*/  ULDC.64 UR4, c[0x0][0x588] ;  /* 0x0001620000047ab9 */ /* 0x000fe40000000a00 */
[----:B------:R-:W-:-:S04]  /*0cb0*/  ISETP.NE.U32.AND P0, PT, RZ, UR4, PT ;  /* 0x00000004ff007c0c */ /* 0x000fc8000bf05070 */
[----:B------:R-:W-:-:S13]  /*0cc0*/  ISETP.NE.AND.EX P0, PT, RZ, UR5, PT, P0 ;  /* 0x00000005ff007c0c */ /* 0x000fda000bf05300 */
[----:B------:R-:W-:Y:S05]  /*0cd0*/  @!P0 BRA `(.L_x_9) ;  /* 0x00000000000c8947 */ /* 0x000fea0003800000 */
[----:B------:R-:W0:Y:S02]  /*0ce0*/  LDC.64 R4, c[0x0][0x588] ;  /* 0x00016200ff047b82 */ /* 0x000e240000000a00 */
[----:B0-----:R1:W5:Y:S01]  /*0cf0*/  LDG.E R23, desc[UR36][R4.64] ;  /* 0x0000002404177981 */ /* 0x001362000c1e1900 */
[----:B------:R-:W-:Y:S05]  /*0d00*/  BRA `(.L_x_8) ;  /* 0x0000000000087947 */ /* 0x000fea0003800000 */
.L_x_9:
[----:B------:R-:W-:Y:S02]  /*0d10*/  ULDC UR4, c[0x0][0x580] ;  /* 0x0001600000047ab9 */ /* 0x000fe40000000800 */
[----:B------:R-:W-:-:S07]  /*0d20*/  IMAD.U32 R23, RZ, RZ, UR4 ;  /* 0x00000004ff177e24 */ /* 0x000fce000f8e00ff */
.L_x_8:
[----:B------:R-:W-:Y:S02]  /*0d30*/  ULDC.64 UR4, c[0x0][0x5a0] ;  /* 0x0001680000047ab9 */ /* 0x000fe40000000a00 */
[----:B------:R-:W-:-:S04]  /*0d40*/  ISETP.NE.U32.AND P0, PT, RZ, UR4, PT ;  /* 0x00000004ff007c0c */ /* 0x000fc8000bf05070 */
[----:B------:R-:W-:-:S13]  /*0d50*/  ISETP.NE.AND.EX P0, PT, RZ, UR5, PT, P0 ;  /* 0x00000005ff007c0c */ /* 0x000fda000bf05300 */
[----:B------:R-:W-:Y:S05]  /*0d60*/  @!P0 BRA `(.L_x_10) ;  /* 0x00000000001c8947 */ /* 0x000fea0003800000 */
[----:B01----:R-:W0:Y:S02]  /*0d70*/  LDC.64 R4, c[0x0][0x5a0] ;  /* 0x00016800ff047b82 */ /* 0x003e240000000a00 */
[----:B0-----:R-:W2:Y:S02]  /*0d80*/  LDG.E.64 R4, desc[UR36][R4.64] ;  /* 0x0000002404047981 */ /* 0x001ea4000c1e1b00 */
[----:B--2---:R-:W-:-:S04]  /*0d90*/  ISETP.NE.U32.AND P0, PT, R4, RZ, PT ;  /* 0x000000ff0400720c */ /* 0x004fc80003f05070 */
[----:B------:R-:W-:-:S13]  /*0da0*/  ISETP.NE.AND.EX P0, PT, R5, RZ, PT, P0 ;  /* 0x000000ff0500720c */ /* 0x000fda0003f05300 */
[----:B------:R-:W-:Y:S05]  /*0db0*/  @!P0 BRA `(.L_x_10) ;  /* 0x0000000000088947 */ /* 0x000fea0003800000 */
[----:B------:R0:W5:Y:S01]  /*0dc0*/  LD.E R56, desc[UR36][R4.64] ;  /* 0x0000002404387980 */ /* 0x000162000c101900 */
[----:B------:R-:W-:Y:S05]  /*0dd0*/  BRA `(.L_x_11) ;  /* 0x0000000000247947 */ /* 0x000fea0003800000 */
.L_x_10:
[----:B------:R-:W-:Y:S02]  /*0de0*/  ULDC.64 UR4, c[0x0][0x590] ;  /* 0x0001640000047ab9 */ /* 0x000fe40000000a00 */
[----:B------:R-:W-:-:S04]  /*0df0*/  ISETP.NE.U32.AND P0, PT, RZ, UR4, PT ;  /* 0x00000004ff007c0c */ /* 0x000fc8000bf05070 */
[----:B------:R-:W-:-:S13]  /*0e00*/  ISETP.NE.AND.EX P0, PT, RZ, UR5, PT, P0 ;  /* 0x00000005ff007c0c */ /* 0x000fda000bf05300 */
[----:B------:R-:W-:Y:S05]  /*0e10*/  @!P0 BRA `(.L_x_12) ;  /* 0x00000000000c8947 */ /* 0x000fea0003800000 */
[----:B01----:R-:W0:Y:S02]  /*0e20*/  LDC.64 R4, c[0x0][0x590] ;  /* 0x00016400ff047b82 */ /* 0x003e240000000a00 */
[----:B0-----:R1:W5:Y:S01]  /*0e30*/  LDG.E R56, desc[UR36][R4.64] ;  /* 0x0000002404387981 */ /* 0x001362000c1e1900 */
[----:B------:R-:W-:Y:S05]  /*0e40*/  BRA `(.L_x_11) ;  /* 0x0000000000087947 */ /* 0x000fea0003800000 */
.L_x_12:
[----:B------:R-:W-:Y:S02]  /*0e50*/  ULDC UR4, c[0x0][0x584] ;  /* 0x0001610000047ab9 */ /* 0x000fe40000000800 */
[----:B------:R-:W-:-:S07]  /*0e60*/  IMAD.U32 R56, RZ, RZ, UR4 ;  /* 0x00000004ff387e24 */ /* 0x000fce000f8e00ff */
.L_x_11:
[----:B------:R-:W-:-:S13]  /*0e70*/  LOP3.LUT P0, RZ, R0, 0xff, RZ, 0xc0, !PT ;  /* 0x000000ff00ff7812 */ /* 0x000fda000780c0ff */
[----:B------:R-:W-:Y:S05]  /*0e80*/  @!P0 EXIT ;  /* 0x000000000000894d */ /* 0x000fea0003800000 */
[----:B------:R-:W-:Y:S01]  /*0e90*/  ULDC UR4, c[0x0][0x28c] ;  /* 0x0000a30000047ab9 */ /* 0x000fe20000000800 */
[----:B------:R-:W-:Y:S01]  /*0ea0*/  LOP3.LUT R62, R19, 0x1, RZ, 0xfc, !PT ;  /* 0x00000001133e7812 */ /* 0x000fe200078efcff */
[----:B------:R-:W-:Y:S01]  /*0eb0*/  UIADD3 UR4, UR4, 0x3f, URZ ;  /* 0x0000003f04047890 */ /* 0x000fe2000fffe03f */
[----:B------:R-:W-:Y:S01]  /*0ec0*/  UMOV UR38, URZ ;  /* 0x0000003f00267c82 */ /* 0x000fe20008000000 */
[----:B------:R-:W-:Y:S02]  /*0ed0*/  UMOV UR39, URZ ;  /* 0x0000003f00277c82 */ /* 0x000fe40008000000 */
[----:B------:R-:W-:-:S04]  /*0ee0*/  USHF.R.S32.HI UR5, URZ, 0x1f, UR4 ;  /* 0x0000001f3f057899 */ /* 0x000fc80008011404 */
[----:B------:R-:W-:-:S04]  /*0ef0*/  ULEA.HI UR5, UR5, UR4, URZ, 0x6 ;  /* 0x0000000405057291 */ /* 0x000fc8000f8f303f */
[----:B------:R-:W-:-:S12]  /*0f00*/  USHF.R.S32.HI UR40, URZ, 0x6, UR5 ;  /* 0x000000063f287899 */ /* 0x000fd80008011405 */
.L_x_94:
[----:B------:R-:W-:Y:S01]  /*0f10*/  LOP3.LUT R0, R18, 0x80, RZ, 0xc0, !PT ;  /* 0x0000008012007812 */ /* 0x000fe200078ec0ff */
[----:B--2---:R-:W2:Y:S01]  /*0f20*/  S2UR UR7, SR_CgaCtaId ;  /* 0x00000000000779c3 */ /* 0x004ea20000008800 */
[----:B------:R-:W-:Y:S02]  /*0f30*/  UMOV UR6, 0x400 ;  /* 0x0000040000067882 */ /* 0x000fe40000000000 */
[----:B------:R-:W-:-:S06]  /*0f40*/  SHF.R.U32.HI R0, RZ, 0x7, R0 ;  /* 0x00000007ff007819 */ /* 0x000fcc0000011600 */
[----:B---3--:R-:W3:Y:S01]  /*0f50*/  SHFL.IDX PT, R0, R0, RZ, 0x1f ;  /* 0x00001fff00007589 */ /* 0x008ee200000e0000 */
[----:B--2---:R-:W-:Y:S01]  /*0f60*/  ULEA UR42, UR7, UR6, 0x18 ;  /* 0x00000006072a7291 */ /* 0x004fe2000f8ec03f */
[----:B---3--:R-:W-:-:S13]  /*0f70*/  R2UR UR4, R0 ;  /* 0x00000000000472ca */ /* 0x008fda00000e0000 */
[----:B------:R-:W-:-:S04]  /*0f80*/  ULEA.HI UR5, UR4, UR4, URZ, 0x1 ;  /* 0x0000000404057291 */ /* 0x000fc8000f8f083f */
[----:B------:R-:W-:-:S04]  /*0f90*/  ULOP3.LUT UR5, UR5, 0x7fffe, URZ, 0xc0, !UPT ;  /* 0x0007fffe05057892 */ /* 0x000fc8000f8ec03f */
[----:B------:R-:W-:-:S03]  /*0fa0*/  UIADD3 UR5, UR4, -UR5, URZ ;  /* 0x8000000504057290 */ /* 0x000fc6000fffe03f */
[----:B------:R-:W-:Y:S01]  /*0fb0*/  ULDC UR4, c[0x0][0x28c] ;  /* 0x0000a30000047ab9 */ /* 0x000fe20000000800 */
[----:B------:R-:W-:Y:S01]  /*0fc0*/  ULEA UR5, UR5, UR42, 0xd ;  /* 0x0000002a05057291 */ /* 0x000fe2000f8e683f */
[----:B------:R-:W-:-:S03]  /*0fd0*/  ISETP.LT.AND P0, PT, RZ, UR4, PT ;  /* 0x00000004ff007c0c */ /* 0x000fc6000bf01270 */
[----:B------:R-:W-:-:S04]  /*0fe0*/  UIADD3 UR5, UR5, 0x100, URZ ;  /* 0x0000010005057890 */ /* 0x000fc8000fffe03f */
[----:B------:R-:W-:-:S04]  /*0ff0*/  USHF.R.U32.HI UR5, URZ, 0x4, UR5 ;  /* 0x000000043f057899 */ /* 0x000fc80008011605 */
[----:B------:R-:W-:Y:S02]  /*1000*/  ULOP3.LUT UR41, UR5, 0x3fff, URZ, 0xc0, !UPT ;  /* 0x00003fff05297892 */ /* 0x000fe4000f8ec03f */
[----:B-1--45:R-:W-:Y:S10]  /*1010*/  @P0 BRA `(.L_x_13) ;  /* 0x0000000000400947 */ /* 0x032ff40003800000 */
[----:B------:R-:W-:Y:S01]  /*1020*/  MOV R0, 0x0 ;  /* 0x0000000000007802 */ /* 0x000fe20000000f00 */
[----:B------:R-:W-:Y:S01]  /*1030*/  ULDC.64 UR4, c[0x4][0x68] ;  /* 0x01001a0000047ab9 */ /* 0x000fe20000000a00 */
[----:B------:R-:W-:Y:S01]  /*1040*/  ULDC.64 UR6, c[0x4][0x8] ;  /* 0x0100020000067ab9 */ /* 0x000fe20000000a00 */
[----:B01----:R-:W-:Y:S01]  /*1050*/  IMAD.U32 R4, RZ, RZ, UR4 ;  /* 0x00000004ff047e24 */ /* 0x003fe2000f8e00ff */
[----:B------:R0:W1:Y:S01]  /*1060*/  LDC.64 R14, c[0x4][R0] ;  /* 0x01000000000e7b82 */ /* 0x0000620000000a00 */
[----:B------:R-:W-:Y:S01]  /*1070*/  IMAD.U32 R5, RZ, RZ, UR5 ;  /* 0x00000005ff057e24 */ /* 0x000fe2000f8e00ff */
[----:B------:R-:W-:Y:S01]  /*1080*/  ULDC.64 UR4, c[0x4][0x70] ;  /* 0x01001c0000047ab9 */ /* 0x000fe20000000a00 */
[----:B------:R-:W-:Y:S02]  /*1090*/  IMAD.U32 R10, RZ, RZ, UR6 ;  /* 0x00000006ff0a7e24 */ /* 0x000fe4000f8e00ff */
[----:B------:R-:W-:Y:S02]  /*10a0*/  IMAD.U32 R6, RZ, RZ, UR4 ;  /* 0x00000004ff067e24 */ /* 0x000fe4000f8e00ff */
[----:B------:R-:W-:-:S02]  /*10b0*/  IMAD.U32 R7, RZ, RZ, UR5 ;  /* 0x00000005ff077e24 */ /* 0x000fc4000f8e00ff */
[----:B------:R-:W-:Y:S02]  /*10c0*/  IMAD.U32 R11, RZ, RZ, UR7 ;  /* 0x00000007ff0b7e24 */ /* 0x000fe4000f8e00ff */
[----:B------:R-:W-:Y:S02]  /*10d0*/  IMAD.MOV.U32 R8, RZ, RZ, 0x1e1 ;  /* 0x000001e1ff087424 */ /* 0x000fe400078e00ff */
[----:B------:R-:W-:Y:S02]  /*10e0*/  IMAD.MOV.U32 R12, RZ, RZ, 0x1 ;  /* 0x00000001ff0c7424 */ /* 0x000fe400078e00ff */
[----:B0-----:R-:W-:-:S07]  /*10f0*/  IMAD.MOV.U32 R13, RZ, RZ, RZ ;  /* 0x000000ffff0d7224 */ /* 0x001fce00078e00ff */
[----:B------:R-:W-:-:S07]  /*1100*/  LEPC R20, `(.L_x_13) ;  /* 0x000000001014794e */ /* 0x000fce0000000000 */
[----:B-1---5:R-:W-:Y:S05]  /*1110*/  CALL.ABS.NOINC R14 ;  /* 0x000000000e007343 */ /* 0x022fea0003c00000 */
.L_x_13:
[----:B------:R-:W-:-:S13]  /*1120*/  ISETP.NE.AND P0, PT, R62, 0x3, PT ;  /* 0x000000033e00780c */ /* 0x000fda0003f05270 */
[----:B------:R-:W-:Y:S05]  /*1130*/  @!P0 BRA `(.L_x_14) ;  /* 0x0000000000048947 */ /* 0x000fea0003800000 */
[----:B------:R-:W-:Y:S01]  /*1140*/  BPT.TRAP 0x1 ;  /* 0x000000040000795c */ /* 0x000fe20000300000 */
.L_x_14:
[----:B------:R-:W-:Y:S02]  /*1150*/  IMAD.U32 R3, RZ, RZ, UR39 ;  /* 0x00000027ff037e24 */ /* 0x000fe4000f8e00ff */
[----:B------:R-:W-:-:S03]  /*1160*/  IMAD.U32 R0, RZ, RZ, UR38 ;  /* 0x00000026ff007e24 */ /* 0x000fc6000f8e00ff */
[----:B------:R-:W-:Y:S02]  /*1170*/  LEA R3, R3, UR42, 0x3 ;  /* 0x0000002a03037c11 */ /* 0x000fe4000f8e18ff */
[----:B------:R-:W-:-:S04]  /*1180*/  SHF.L.U32 R0, R0, 0x1f, RZ ;  /* 0x0000001f00007819 */ /* 0x000fc800000006ff */
[----:B------:R2:W3:Y:S01]  /*1190*/  SYNCS.PHASECHK.TRANS64.TRYWAIT P1, [R3+URZ], R0 ;  /* 0x00000000030075a7 */ /* 0x0004e2000802017f */
[----:B------:R-:W-:Y:S05]  /*11a0*/  @!P0 BRA `(.L_x_15) ;  /* 0x0000000000048947 */ /* 0x000fea0003800000 */
[----:B------:R-:W-:Y:S01]  /*11b0*/  BPT.TRAP 0x1 ;  /* 0x000000040000795c */ /* 0x000fe20000300000 */
.L_x_15:
[----:B---3--:R-:W-:Y:S05]  /*11c0*/  @P1 BRA `(.L_x_16) ;  /* 0x0000000000081947 */ /* 0x008fea0003800000 */
[----:B------:R-:W3:Y:S02]  /*11d0*/  SYNCS.PHASECHK.TRANS64.TRYWAIT P1, [R3+URZ], R0 ;  /* 0x00000000030075a7 */ /* 0x000ee4000802017f */
[----:B---3--:R-:W-:Y:S05]  /*11e0*/  @!P1 BRA `(.L_x_17) ;  /* 0x0000004800749947 */ /* 0x008fea0003800000 */
.L_x_16:
[----:B------:R-:W-:-:S04]  /*11f0*/  UISETP.LT.AND UP0, UPT, UR40, 0x1, UPT ;  /* 0x000000012800788c */ /* 0x000fc8000bf01270 */
[----:B------:R-:W-:-:S04]  /*1200*/  USEL UR4, UR40, 0x1, UP0 ;  /* 0x0000000128047887 */ /* 0x000fc80008000000 */
[----:B------:R-:W-:-:S06]  /*1210*/  UIADD3 UR4, UR40, -UR4, URZ ;  /* 0x8000000428047290 */ /* 0x000fcc000fffe03f */
[----:B--23--:R-:W-:Y:S01]  /*1220*/  IMAD.U32 R0, RZ, RZ, UR4 ;  /* 0x00000004ff007e24 */ /* 0x00cfe2000f8e00ff */
[----:B------:R-:W-:Y:S05]  /*1230*/  WARPSYNC.ALL ;  /* 0x0000000000007948 */ /* 0x000fea0003800000 */
[----:B------:R-:W-:Y:S01]  /*1240*/  ISETP.GE.AND P1, PT, R0, 0x1, PT ;  /* 0x000000010000780c */ /* 0x000fe20003f26270 */
[----:B------:R-:W-:Y:S01]  /*1250*/  UIADD3 UR4, UR42, 0xc100, URZ ;  /* 0x0000c1002a047890 */ /* 0x000fe2000fffe03f */
[----:B------:R-:W-:Y:S01]  /*1260*/  WARPGROUP.ARRIVE ;  /* 0x00000000000079c5 */ /* 0x000fe20000000000 */
[----:B------:R-:W-:Y:S01]  /*1270*/  UMOV UR9, 0x40000040 ;  /* 0x4000004000097882 */ /* 0x000fe20000000000 */
[----:B------:R-:W-:Y:S01]  /*1280*/  UMOV UR11, 0x40000040 ;  /* 0x40000040000b7882 */ /* 0x000fe20000000000 */
[----:B------:R-:W-:-:S04]  /*1290*/  USHF.R.U32.HI UR4, URZ, 0x4, UR4 ;  /* 0x000000043f047899 */ /* 0x000fc80008011604 */
[----:B------:R-:W-:Y:S02]  /*12a0*/  ULOP3.LUT UR5, UR4, 0x3fff, URZ, 0xc0, !UPT ;  /* 0x00003fff04057892 */ /* 0x000fe4000f8ec03f */
[----:B------:R-:W-:Y:S02]  /*12b0*/  ULOP3.LUT UR4, UR41, 0x10000, URZ, 0xfc, !UPT ;  /* 0x0001000029047892 */ /* 0x000fe4000f8efc3f */
[----:B------:R-:W-:Y:S02]  /*12c0*/  ULOP3.LUT UR5, UR5, 0x10000, URZ, 0xfc, !UPT ;  /* 0x0001000005057892 */ /* 0x000fe4000f8efc3f */
[----:B------:R-:W-:Y:S02]  /*12d0*/  ULEA UR6, UR39, UR4, 0xa ;  /* 0x0000000427067291 */ /* 0x000fe4000f8e503f */
[----:B------:R-:W-:-:S05]  /*12e0*/  ULEA UR7, UR39, UR5, 0x9 ;  /* 0x0000000527077291 */ /* 0x000fca000f8e483f */
[----:B------:R-:W-:Y:S02]  /*12f0*/  UMOV UR8, UR6 ;  /* 0x0000000600087c82 */ /* 0x000fe40008000000 */
[----:B------:R-:W-:Y:S02]  /*1300*/  UMOV UR10, UR7 ;  /* 0x00000007000a7c82 */ /* 0x000fe40008000000 */
[----:B------:R-:W-:Y:S01]  /*1310*/  HGMMA.64x64x16.F32.BF16 R24, gdesc[UR8], RZ, !UPT, gsb0 ;  /* 0x00e00000081879f0 */ /* 0x000fe2000c0018ff */
[----:B------:R-:W-:Y:S02]  /*1320*/  UIADD3 UR8, UR6, 0x2, URZ ;  /* 0x0000000206087890 */ /* 0x000fe4000fffe03f */
[----:B------:R-:W-:Y:S01]  /*1330*/  UIADD3 UR10, UR7, 0x2, URZ ;  /* 0x00000002070a7890 */ /* 0x000fe2000fffe03f */
[----:B------:R-:W-:Y:S01]  /*1340*/  UMOV UR9, 0x40000040 ;  /* 0x4000004000097882 */ /* 0x000fe20000000000 */
[----:B------:R-:W-:Y:S01]  /*1350*/  UMOV UR11, 0x40000040 ;  /* 0x40000040000b7882 */ /* 0x000fe20000000000 */
[----:B------:R-:W-:-:S02]  /*1360*/  WARPGROUP.DEPBAR.LE gsb0, 0x0 ;  /* 0x00008000000079c5 */ /* 0x000fc40000010000 */
[----:B------:R-:W-:-:S06]  /*1370*/  WARPGROUP.ARRIVE ;  /* 0x00000000000079c5 */ /* 0x000fcc0000000000 */
[----:B------:R-:W-:Y:S01]  /*1380*/  HGMMA.64x64x16.F32.BF16 R24, gdesc[UR8], R24, gsb0 ;  /* 0x00e00000081879f0 */ /* 0x000fe20008001818 */
[----:B------:R-:W-:Y:S02]  /*1390*/  UIADD3 UR8, UR6, 0x4, URZ ;  /* 0x0000000406087890 */ /* 0x000fe4000fffe03f */
[----:B------:R-:W-:Y:S01]  /*13a0*/  UIADD3 UR10, UR7, 0x4, URZ ;  /* 0x00000004070a7890 */ /* 0x000fe2000fffe03f */
[----:B------:R-:W-:Y:S01]  /*13b0*/  UMOV UR9, 0x40000040 ;  /* 0x4000004000097882 */ /* 0x000fe20000000000 */
[----:B------:R-:W-:Y:S01]  /*13c0*/  UMOV UR11, 0x40000040 ;  /* 0x40000040000b7882 */ /* 0x000fe20000000000 */
[----:B------:R-:W-:Y:S02]  /*13d0*/  WARPGROUP.DEPBAR.LE gsb0, 0x0 ;  /* 0x00008000000079c5 */ /* 0x000fe40000010000 */
        /* <DEDUP_REMOVED lines=8> */
[----:B------:R-:W-:Y:S03]  /*1460*/  HGMMA.64x64x16.F32.BF16 R24, gdesc[UR8], R24, gsb0 ;  /* 0x00e00000081879f0 */ /* 0x000fe60008001818 */
[----:B------:R-:W-:Y:S02]  /*1470*/  WARPGROUP.DEPBAR.LE gsb0, 0x0 ;  /* 0x00008000000079c5 */ /* 0x000fe40000010000 */
[----:B------:R-:W-:Y:S05]  /*1480*/  @!P1 BRA `(.L_x_18) ;  /* 0x0000000400189947 */ /* 0x000fea0003800000 */
[----:B------:R-:W-:-:S04]  /*1490*/  UIADD3 UR6, UR39, 0x1, URZ ;  /* 0x0000000127067890 */ /* 0x000fc8000fffe03f */
[----:B------:R-:W-:-:S04]  /*14a0*/  UISETP.NE.AND UP0, UPT, UR6, 0x3, UPT ;  /* 0x000000030600788c */ /* 0x000fc8000bf05270 */
[----:B------:R-:W-:Y:S02]  /*14b0*/  USEL UR7, URZ, 0x1, UP0 ;  /* 0x000000013f077887 */ /* 0x000fe40008000000 */
[----:B------:R-:W-:Y:S02]  /*14c0*/  USEL UR6, UR6, URZ, UP0 ;  /* 0x0000003f06067287 */ /* 0x000fe40008000000 */
[----:B------:R-:W-:-:S06]  /*14d0*/  ULOP3.LUT UR7, UR38, UR7, URZ, 0x3c, !UPT ;  /* 0x0000000726077292 */ /* 0x000fcc000f8e3c3f */
[----:B01----:R-:W-:Y:S01]  /*14e0*/  IMAD.U32 R5, RZ, RZ, UR7 ;  /* 0x00000007ff057e24 */ /* 0x003fe2000f8e00ff */
[----:B------:R-:W-:-:S06]  /*14f0*/  UMOV UR7, UR39 ;  /* 0x0000002700077c82 */ /* 0x000fcc0008000000 */
.L_x_25:
[----:B01----:R-:W-:Y:S05]  /*1500*/  @!P0 BRA `(.L_x_19) ;  /* 0x0000000000048947 */ /* 0x003fea0003800000 */
[----:B------:R-:W-:Y:S01]  /*1510*/  BPT.TRAP 0x1 ;  /* 0x000000040000795c */ /* 0x000fe20000300000 */
.L_x_19:
[----:B------:R-:W0:Y:S01]  /*1520*/  S2UR UR9, SR_CgaCtaId ;  /* 0x00000000000979c3 */ /* 0x000e220000008800 */
[----:B------:R-:W-:Y:S01]  /*1530*/  UMOV UR8, 0x400 ;  /* 0x0000040000087882 */ /* 0x000fe20000000000 */
[----:B------:R-:W-:Y:S01]  /*1540*/  SHF.L.U32 R3, R5, 0x1f, RZ ;  /* 0x0000001f05037819 */ /* 0x000fe200000006ff */
[----:B0-----:R-:W-:-:S04]  /*1550*/  ULEA UR14, UR9, UR8, 0x18 ;  /* 0x00000008090e7291 */ /* 0x001fc8000f8ec03f */
[----:B------:R-:W-:-:S09]  /*1560*/  ULEA UR8, UR6, UR14, 0x3 ;  /* 0x0000000e06087291 */ /* 0x000fd2000f8e183f */
[----:B------:R0:W1:Y:S01]  /*1570*/  SYNCS.PHASECHK.TRANS64.TRYWAIT P1, [UR8], R3 ;  /* 0x00000003ff0075a7 */ /* 0x0000620008020148 */
[----:B------:R-:W-:Y:S05]  /*1580*/  @!P0 BRA `(.L_x_20) ;  /* 0x0000000000048947 */ /* 0x000fea0003800000 */
[----:B------:R-:W-:Y:S01]  /*1590*/  BPT.TRAP 0x1 ;  /* 0x000000040000795c */ /* 0x000fe20000300000 */
.L_x_20:
[----:B-1----:R-:W-:Y:S05]  /*15a0*/  @P1 BRA `(.L_x_21) ;  /* 0x0000000000081947 */ /* 0x002fea0003800000 */
[----:B------:R-:W1:Y:S02]  /*15b0*/  SYNCS.PHASECHK.TRANS64.TRYWAIT P1, [UR8], R3 ;  /* 0x00000003ff0075a7 */ /* 0x000e640008020148 */
[----:B-1----:R-:W-:Y:S05]  /*15c0*/  @!P1 BRA `(.L_x_22) ;  /* 0x0000004400909947 */ /* 0x002fea0003800000 */
.L_x_21:
[----:B------:R-:W-:Y:S01]  /*15d0*/  ULEA UR12, UR6, UR4, 0xa ;  /* 0x00000004060c7291 */ /* 0x000fe2000f8e503f */
[----:B------:R-:W-:Y:S01]  /*15e0*/  WARPGROUP.ARRIVE ;  /* 0x00000000000079c5 */ /* 0x000fe20000000000 */
[----:B------:R-:W-:Y:S01]  /*15f0*/  ULEA UR13, UR6, UR5, 0x9 ;  /* 0x00000005060d7291 */ /* 0x000fe2000f8e483f */
[----:B------:R-:W-:Y:S01]  /*1600*/  UMOV UR9, 0x40000040 ;  /* 0x4000004000097882 */ /* 0x000fe20000000000 */
[----:B------:R-:W-:-:S03]  /*1610*/  UMOV UR11, 0x40000040 ;  /* 0x40000040000b7882 */ /* 0x000fc60000000000 */
[----:B------:R-:W-:Y:S02]  /*1620*/  UMOV UR8, UR12 ;  /* 0x0000000c00087c82 */ /* 0x000fe40008000000 */
[----:B------:R-:W-:Y:S02]  /*1630*/  UMOV UR10, UR13 ;  /* 0x0000000d000a7c82 */ /* 0x000fe40008000000 */
[----:B------:R-:W-:Y:S01]  /*1640*/  HGMMA.64x64x16.F32.BF16 R24, gdesc[UR8], R24, gsb0 ;  /* 0x00e00000081879f0 */ /* 0x000fe20008001818 */
        /* <DEDUP_REMOVED lines=23> */
[----:B------:R-:W-:Y:S01]  /*17c0*/  BPT.TRAP 0x1 ;  /* 0x000000040000795c */ /* 0x000fe20000300000 */
.L_x_23:
[----:B------:R-:W-:Y:S01]  /*17d0*/  ULEA UR8, UR7, UR14, 0x3 ;  /* 0x0000000e07087291 */ /* 0x000fe2000f8e183f */
[----:B------:R-:W-:-:S03]  /*17e0*/  ISETP.GT.U32.AND P1, PT, R19, 0x1, PT ;  /* 0x000000011300780c */ /* 0x000fc60003f24070 */
[----:B------:R-:W-:-:S04]  /*17f0*/  UIADD3 UR8, UR8, 0x18, URZ ;  /* 0x0000001808087890 */ /* 0x000fc8000fffe03f */
[----:B------:R-:W-:-:S09]  /*1800*/  UPRMT UR8, URZ, 0x654, UR8 ;  /* 0x000006543f087896 */ /* 0x000fd20008000008 */
[----:B------:R-:W-:Y:S01]  /*1810*/  SYNCS.ARRIVE.TRANS64.RED.A1T0 RZ, [UR8], RZ ;  /* 0x000000ffffff79a7 */ /* 0x000fe20008100408 */
[----:B------:R-:W-:Y:S05]  /*1820*/  @P1 BRA `(.L_x_24) ;  /* 0x0000000000041947 */ /* 0x000fea0003800000 */
[----:B------:R-:W-:Y:S01]  /*1830*/  BPT.TRAP 0x1 ;  /* 0x000000040000795c */ /* 0x000fe20000300000 */
.L_x_24:
[----:B------:R-:W-:Y:S01]  /*1840*/  UIADD3 UR6, UR6, 0x1, URZ ;  /* 0x0000000106067890 */ /* 0x000fe2000fffe03f */
[C---:B------:R-:W-:Y:S01]  /*1850*/  ISETP.GT.AND P1, PT, R0.reuse, 0x1, PT ;  /* 0x000000010000780c */ /* 0x040fe20003f24270 */
[----:B------:R-:W-:Y:S01]  /*1860*/  UIADD3 UR7, UR7, 0x1, URZ ;  /* 0x0000000107077890 */ /* 0x000fe2000fffe03f */
[----:B------:R-:W-:Y:S01]  /*1870*/  VIADD R0, R0, 0xffffffff ;  /* 0xffffffff00007836 */ /* 0x000fe20000000000 */
[----:B------:R-:W-:Y:S02]  /*1880*/  UISETP.NE.AND UP0, UPT, UR6, 0x3, UPT ;  /* 0x000000030600788c */ /* 0x000fe4000bf05270 */
[----:B------:R-:W-:Y:S02]  /*1890*/  UISETP.NE.AND UP1, UPT, UR7, 0x3, UPT ;  /* 0x000000030700788c */ /* 0x000fe4000bf25270 */
[----:B------:R-:W-:Y:S02]  /*18a0*/  USEL UR8, URZ, 0x1, UP0 ;  /* 0x000000013f087887 */ /* 0x000fe40008000000 */
[----:B------:R-:W-:-:S02]  /*18b0*/  USEL UR6, UR6, URZ, UP0 ;  /* 0x0000003f06067287 */ /* 0x000fc40008000000 */
[----:B------:R-:W-:Y:S02]  /*18c0*/  USEL UR7, UR7, URZ, UP1 ;  /* 0x0000003f07077287 */ /* 0x000fe40008800000 */
[----:B------:R-:W-:Y:S01]  /*18d0*/  LOP3.LUT R5, R5, UR8, RZ, 0x3c, !PT ;  /* 0x0000000805057c12 */ /* 0x000fe2000f8e3cff */
[----:B------:R-:W-:Y:S09]  /*18e0*/  @P1 BRA `(.L_x_25) ;  /* 0xfffffffc00041947 */ /* 0x000ff2000383ffff */
.L_x_18:
[----:B------:R-:W2:Y:S02]  /*18f0*/  LDC R0, c[0x0][0x28c] ;  /* 0x0000a300ff007b82 */ /* 0x000ea40000000800 */
[----:B--2---:R-:W-:-:S13]  /*1900*/  ISETP.GE.AND P1, PT, R0, 0x1, PT ;  /* 0x000000010000780c */ /* 0x004fda0003f26270 */
[----:B------:R-:W-:Y:S05]  /*1910*/  @!P1 BRA `(.L_x_26) ;  /* 0x0000000000489947 */ /* 0x000fea0003800000 */
[----:B------:R-:W-:Y:S05]  /*1920*/  @!P0 BRA `(.L_x_27) ;  /* 0x0000000000048947 */ /* 0x000fea0003800000 */
[----:B------:R-:W-:Y:S01]  /*1930*/  BPT.TRAP 0x1 ;  /* 0x000000040000795c */ /* 0x000fe20000300000 */
.L_x_27:
[----:B------:R-:W2:Y:S01]  /*1940*/  S2UR UR7, SR_CgaCtaId ;  /* 0x00000000000779c3 */ /* 0x000ea20000008800 */
[----:B------:R-:W-:Y:S01]  /*1950*/  UISETP.LT.AND UP0, UPT, UR40, 0x1, UPT ;  /* 0x000000012800788c */ /* 0x000fe2000bf01270 */
[----:B------:R-:W-:-:S03]  /*1960*/  ISETP.GT.U32.AND P0, PT, R19, 0x1, PT ;  /* 0x000000011300780c */ /* 0x000fc60003f04070 */
[----:B------:R-:W-:-:S04]  /*1970*/  USEL UR6, UR40, 0x1, UP0 ;  /* 0x0000000128067887 */ /* 0x000fc80008000000 */
[----:B------:R-:W-:-:S04]  /*1980*/  UIADD3 UR6, UR39, UR40, -UR6 ;  /* 0x0000002827067290 */ /* 0x000fc8000fffe806 */
[----:B------:R-:W-:-:S04]  /*1990*/  UIMAD.WIDE.U32 UR4, UR6, -0x55555555, URZ ;  /* 0xaaaaaaab060478a5 */ /* 0x000fc8000f8e003f */
[----:B------:R-:W-:-:S03]  /*19a0*/  USHF.R.U32.HI UR4, URZ, 0x1, UR5 ;  /* 0x000000013f047899 */ /* 0x000fc60008011605 */
[----:B------:R-:W-:Y:S01]  /*19b0*/  UMOV UR5, 0x400 ;  /* 0x0000040000057882 */ /* 0x000fe20000000000 */
[----:B------:R-:W-:Y:S02]  /*19c0*/  UIMAD UR6, UR4, -0x3, UR6 ;  /* 0xfffffffd040678a4 */ /* 0x000fe4000f8e0206 */
[----:B--2---:R-:W-:-:S04]  /*19d0*/  ULEA UR5, UR7, UR5, 0x18 ;  /* 0x0000000507057291 */ /* 0x004fc8000f8ec03f */
[----:B------:R-:W-:-:S04]  /*19e0*/  ULEA UR6, UR6, UR5, 0x3 ;  /* 0x0000000506067291 */ /* 0x000fc8000f8e183f */
[----:B------:R-:W-:-:S04]  /*19f0*/  UIADD3 UR6, UR6, 0x18, URZ ;  /* 0x0000001806067890 */ /* 0x000fc8000fffe03f */
[----:B------:R-:W-:-:S09]  /*1a00*/  UPRMT UR6, URZ, 0x654, UR6 ;  /* 0x000006543f067896 */ /* 0x000fd20008000006 */
[----:B------:R-:W-:Y:S01]  /*1a10*/  SYNCS.ARRIVE.TRANS64.RED.A1T0 RZ, [UR6], RZ ;  /* 0x000000ffffff79a7 */ /* 0x000fe20008100406 */
[----:B------:R-:W-:Y:S05]  /*1a20*/  @P0 BRA `(.L_x_26) ;  /* 0x0000000000040947 */ /* 0x000fea0003800000 */
[----:B------:R-:W-:Y:S01]  /*1a30*/  BPT.TRAP 0x1 ;  /* 0x000000040000795c */ /* 0x000fe20000300000 */
.L_x_26:
[----:B------:R-:W2:Y:S01]  /*1a40*/  LDC R6, c[0x0][0x288] ;  /* 0x0000a200ff067b82 */ /* 0x000ea20000000800 */
[C---:B01----:R-:W-:Y:S01]  /*1a50*/  LOP3.LUT R5, R18.reuse, 0x3, RZ, 0xc0, !PT ;  /* 0x0000000312057812 */ /* 0x043fe200078ec0ff */
[----:B------:R-:W-:Y:S01]  /*1a60*/  IMAD.SHL.U32 R59, R59, 0x40, RZ ;  /* 0x000000403b3b7824 */ /* 0x000fe200078e00ff */
[----:B------:R-:W-:Y:S01]  /*1a70*/  UIADD3 UR39, UR40, UR39, URZ ;  /* 0x0000002728277290 */ /* 0x000fe2000fffe03f */
[----:B------:R-:W-:Y:S01]  /*1a80*/  SHF.R.U32.HI R3, RZ, 0x2, R18 ;  /* 0x00000002ff037819 */ /* 0x000fe20000011612 */
[C---:B------:R-:W-:Y:S01]  /*1a90*/  IMAD.SHL.U32 R10, R18.reuse, 0x2, RZ ;  /* 0x00000002120a7824 */ /* 0x040fe200078e00ff */
[----:B------:R-:W-:Y:S01]  /*1aa0*/  LOP3.LUT R4, R18, 0x60, RZ, 0xc0, !PT ;  /* 0x0000006012047812 */ /* 0x000fe200078ec0ff */
[----:B------:R-:W-:Y:S01]  /*1ab0*/  UISETP.GT.U32.AND UP0, UPT, UR39, 0x2, UPT ;  /* 0x000000022700788c */ /* 0x000fe2000bf04070 */
[----:B------:R-:W-:Y:S01]  /*1ac0*/  LOP3.LUT R0, R22, 0x1, RZ, 0xc0, !PT ;  /* 0x0000000116007812 */ /* 0x000fe200078ec0ff */
[----:B------:R-:W-:Y:S01]  /*1ad0*/  ULDC UR7, c[0x0][0x284] ;  /* 0x0000a10000077ab9 */ /* 0x000fe20000000800 */
[----:B------:R-:W-:Y:S01]  /*1ae0*/  LOP3.LUT R3, R3, 0x7, RZ, 0xc0, !PT ;  /* 0x0000000703037812 */ /* 0x000fe200078ec0ff */
[----:B------:R-:W-:Y:S01]  /*1af0*/  UISETP.LT.U32.AND UP0, UPT, UR40, 0x3, UP0 ;  /* 0x000000032800788c */ /* 0x000fe20008701070 */
[----:B------:R-:W-:Y:S01]  /*1b00*/  SHF.R.U32.HI R4, RZ, 0x1, R4 ;  /* 0x00000001ff047819 */ /* 0x000fe20000011604 */
[----:B------:R-:W-:Y:S01]  /*1b10*/  IMAD.SHL.U32 R8, R0, 0x40, RZ ;  /* 0x0000004000087824 */ /* 0x000fe200078e00ff */
[----:B------:R-:W-:Y:S01]  /*1b20*/  UISETP.GE.U32.AND UP1, UPT, UR40, 0x3, UPT ;  /* 0x000000032800788c */ /* 0x000fe2000bf26070 */
[----:B------:R-:W-:Y:S01]  /*1b30*/  SHF.R.S32.HI R15, RZ, 0x1f, R57 ;  /* 0x0000001fff0f7819 */ /* 0x000fe20000011439 */
[----:B------:R-:W-:Y:S01]  /*1b40*/  ULDC.64 UR8, c[0x0][0x5d0] ;  /* 0x0001740000087ab9 */ /* 0x000fe20000000a00 */
[--C-:B------:R-:W-:Y:S01]  /*1b50*/  IADD3 R7, RZ, -R4, -R3.reuse ;  /* 0x80000004ff077210 */ /* 0x100fe20007ffe803 */
[----:B------:R-:W-:Y:S01]  /*1b60*/  UIMAD.WIDE.U32 UR4, UR39, -0x55555555, URZ ;  /* 0xaaaaaaab270478a5 */ /* 0x000fe2000f8e003f */
[C---:B------:R-:W-:Y:S01]  /*1b70*/  LOP3.LUT R10, R59.reuse, 0x6, R10, 0xf8, !PT ;  /* 0x000000063b0a7812 */ /* 0x040fe200078ef80a */
[----:B------:R-:W-:Y:S01]  /*1b80*/  USEL UR6, URZ, 0x1, !UP0 ;  /* 0x000000013f067887 */ /* 0x000fe2000c000000 */
[----:B------:R-:W-:Y:S01]  /*1b90*/  LOP3.LUT R3, R8, 0x40, R3, 0xe2, !PT ;  /* 0x0000004008037812 */ /* 0x000fe200078ee203 */
[C---:B------:R-:W-:Y:S01]  /*1ba0*/  IMAD.WIDE R8, R58.reuse, 0x80, RZ ;  /* 0x000000803a087825 */ /* 0x040fe200078e02ff */
[----:B------:R-:W-:Y:S01]  /*1bb0*/  SHF.R.S32.HI R11, RZ, 0x1f, R10 ;  /* 0x0000001fff0b7819 */ /* 0x000fe2000001140a */
[----:B------:R-:W-:Y:S01]  /*1bc0*/  USHF.R.U32.HI UR4, URZ, 0x1, UR5 ;  /* 0x000000013f047899 */ /* 0x000fe20008011605 */
[----:B--2---:R-:W-:Y:S01]  /*1bd0*/  ISETP.GE.AND P0, PT, R59, R6, PT ;  /* 0x000000063b00720c */ /* 0x004fe20003f06270 */
[----:B------:R-:W-:Y:S01]  /*1be0*/  IMAD R12, R5, -0x2, R6 ;  /* 0xfffffffe050c7824 */ /* 0x000fe200078e0206 */
[----:B------:R-:W-:Y:S01]  /*1bf0*/  ULOP3.LUT UR38, UR38, UR6, URZ, 0x3c, !UPT ;  /* 0x0000000626267292 */ /* 0x000fe2000f8e3c3f */
[----:B------:R-:W-:Y:S01]  /*1c00*/  IMAD.SHL.U32 R5, R58, 0x80, RZ ;  /* 0x000000803a057824 */ /* 0x000fe200078e00ff */
[----:B------:R-:W-:Y:S01]  /*1c10*/  LOP3.LUT R73, R8, R3, R4, 0xfe, !PT ;  /* 0x0000000308497212 */ /* 0x000fe200078efe04 */
[----:B------:R-:W-:Y:S01]  /*1c20*/  IMAD R6, R15, UR8, RZ ;  /* 0x000000080f067c24 */ /* 0x000fe2000f8e02ff */
[----:B------:R-:W-:Y:S01]  /*1c30*/  UIMAD UR39, UR4, -0x3, UR39 ;  /* 0xfffffffd042778a4 */ /* 0x000fe2000f8e0227 */
[----:B------:R-:W-:Y:S01]  /*1c40*/  IMAD R0, R0, -0x40, R7 ;  /* 0xffffffc000007824 */ /* 0x000fe200078e0207 */
[----:B------:R-:W-:Y:S01]  /*1c50*/  ISETP.GE.OR P0, PT, R5, UR7, P0 ;  /* 0x0000000705007c0c */ /* 0x000fe20008706670 */
[C---:B------:R-:W-:Y:S01]  /*1c60*/  IMAD R13, R57.reuse, UR9, R6 ;  /* 0x00000009390d7c24 */ /* 0x040fe2000f8e0206 */
[----:B------:R-:W-:Y:S01]  /*1c70*/  @UP1 ULOP3.LUT UR38, UR38, 0x1, UR4, 0x78, !UPT ;  /* 0x0000000126261892 */ /* 0x000fe2000f8e7804 */
[----:B------:R-:W-:Y:S01]  /*1c80*/  IMAD.WIDE.U32 R6, R57, UR8, R10 ;  /* 0x0000000839067c25 */ /* 0x000fe2000f8e000a */
[----:B------:R-:W-:-:S03]  /*1c90*/  IADD3 R3, -R5, UR7, R0 ;  /* 0x0000000705037c10 */ /* 0x000fc6000fffe100 */
[----:B------:R-:W-:Y:S02]  /*1ca0*/  IMAD.IADD R7, R7, 0x1, R13 ;  /* 0x0000000107077824 */ /* 0x000fe400078e020d */
[----:B------:R-:W-:Y:S02]  /*1cb0*/  IMAD.IADD R4, R12, 0x1, -R59 ;  /* 0x000000010c047824 */ /* 0x000fe400078e0a3b */
[----:B------:R-:W-:Y:S02]  /*1cc0*/  IMAD.MOV.U32 R0, RZ, RZ, -0x1 ;  /* 0xffffffffff007424 */ /* 0x000fe400078e00ff */
[----:B------:R-:W-:Y:S05]  /*1cd0*/  @P0 BRA `(.L_x_28) ;  /* 0x0000002000a40947 */ /* 0x000fea0003800000 */
[----:B------:R-:W0:Y:S01]  /*1ce0*/  LDC.64 R66, c[0x0][0x5c8] ;  /* 0x00017200ff427b82 */ /* 0x000e220000000a00 */
[----:B-----5:R-:W-:Y:S01]  /*1cf0*/  FSETP.NEU.AND P0, PT, R56, RZ, PT ;  /* 0x000000ff3800720b */ /* 0x020fe20003f0d000 */
[----:B------:R-:W-:Y:S01]  /*1d00*/  BSSY B0, `(.L_x_28) ;  /* 0x0000226000007945 */ /* 0x000fe20003800000 */
[----:B------:R-:W-:-:S04]  /*1d10*/  ISETP.GT.AND P2, PT, R4, RZ, PT ;  /* 0x000000ff0400720c */ /* 0x000fc80003f44270 */
[----:B------:R-:W-:Y:S01]  /*1d20*/  ISETP.GT.AND P1, PT, R3, RZ, P2 ;  /* 0x000000ff0300720c */ /* 0x000fe20001724270 */
[-C--:B0-----:R-:W-:Y:S02]  /*1d30*/  IMAD R12, R9, R66.reuse, RZ ;  /* 0x00000042090c7224 */ /* 0x081fe400078e02ff */
[----:B------:R-:W-:-:S04]  /*1d40*/  IMAD.WIDE.U32 R58, R73, R66, R6 ;  /* 0x00000042493a7225 */ /* 0x000fc800078e0006 */
[----:B------:R-:W-:-:S04]  /*1d50*/  IMAD R5, R73, R67, R12 ;  /* 0x0000004349057224 */ /* 0x000fc800078e020c */
[----:B------:R-:W-:Y:S01]  /*1d60*/  IMAD.IADD R75, R59, 0x1, R5 ;  /* 0x000000013b4b7824 */ /* 0x000fe200078e0205 */
[----:B------:R-:W-:Y:S06]  /*1d70*/  @!P0 BRA `(.L_x_29) ;  /* 0x0000001400e88947 */ /* 0x000fec0003800000 */
[----:B------:R-:W0:Y:S01]  /*1d80*/  LDC.64 R64, c[0x0][0x5b8] ;  /* 0x00016e00ff407b82 */ /* 0x000e220000000a00 */
[----:B------:R-:W-:-:S07]  /*1d90*/  ULDC.64 UR4, c[0x0][0x5c0] ;  /* 0x0001700000047ab9 */ /* 0x000fce0000000a00 */
[----:B------:R-:W1:Y:S08]  /*1da0*/  LDC.64 R68, c[0x0][0x5b0] ;  /* 0x00016c00ff447b82 */ /* 0x000e700000000a00 */
[----:B------:R-:W2:Y:S01]  /*1db0*/  LDC.64 R70, c[0x0][0x5a8] ;  /* 0x00016a00ff467b82 */ /* 0x000ea20000000a00 */
[-C--:B0-----:R-:W-:Y:S02]  /*1dc0*/  IMAD R6, R15, R64.reuse, RZ ;  /* 0x000000400f067224 */ /* 0x081fe400078e02ff */
[----:B------:R-:W-:-:S04]  /*1dd0*/  IMAD.WIDE.U32 R60, R57, R64, R10 ;  /* 0x00000040393c7225 */ /* 0x000fc800078e000a */
[----:B------:R-:W-:Y:S02]  /*1de0*/  IMAD R63, R57, R65, R6 ;  /* 0x00000041393f7224 */ /* 0x000fe400078e0206 */
[-C--:B-1----:R-:W-:Y:S02]  /*1df0*/  IMAD R8, R9, R68.reuse, RZ ;  /* 0x0000004409087224 */ /* 0x082fe400078e02ff */
[----:B------:R-:W-:Y:S02]  /*1e00*/  IMAD.IADD R13, R61, 0x1, R63 ;  /* 0x000000013d0d7824 */ /* 0x000fe400078e023f */
[----:B------:R-:W-:Y:S02]  /*1e10*/  IMAD.MOV.U32 R12, RZ, RZ, R60 ;  /* 0x000000ffff0c7224 */ /* 0x000fe400078e003c */
[C---:B------:R-:W-:Y:S02]  /*1e20*/  IMAD R65, R73.reuse, R69, R8 ;  /* 0x0000004549417224 */ /* 0x040fe400078e0208 */
[----:B------:R-:W-:-:S04]  /*1e30*/  IMAD.WIDE.U32 R6, R73, R68, R12 ;  /* 0x0000004449067225 */ /* 0x000fc800078e000c */
[----:B------:R-:W-:Y:S01]  /*1e40*/  IMAD.IADD R5, R7, 0x1, R65 ;  /* 0x0000000107057824 */ /* 0x000fe200078e0241 */
[----:B--2---:R-:W-:-:S04]  /*1e50*/  LEA R14, P0, R6, R70, 0x1 ;  /* 0x00000046060e7211 */ /* 0x004fc800078008ff */
[----:B------:R-:W-:-:S05]  /*1e60*/  LEA.HI.X R15, R6, R71, R5, 0x1, P0 ;  /* 0x00000047060f7211 */ /* 0x000fca00000f0c05 */
[----:B------:R0:W2:Y:S01]  /*1e70*/  @P1 LDG.E.LTC128B.U16 R5, desc[UR36][R14.64] ;  /* 0x000000240e051981 */ /* 0x0000a2000c1e1520 */
[----:B------:R-:W-:Y:S01]  /*1e80*/  LEA R8, P0, R58, UR4, 0x1 ;  /* 0x000000043a087c11 */ /* 0x000fe2000f8008ff */
[----:B------:R-:W-:Y:S01]  /*1e90*/  IMAD.WIDE.U32 R6, R73, R68, R10 ;  /* 0x0000004449067225 */ /* 0x000fe200078e000a */
[----:B------:R-:W-:Y:S03]  /*1ea0*/  BSSY B1, `(.L_x_30) ;  /* 0x0000012000017945 */ /* 0x000fe60003800000 */
[----:B------:R-:W-:Y:S02]  /*1eb0*/  IMAD.IADD R7, R65, 0x1, R7 ;  /* 0x0000000141077824 */ /* 0x000fe400078e0207 */
[----:B------:R-:W-:Y:S01]  /*1ec0*/  IMAD.WIDE.U32 R20, R57, R64, R6 ;  /* 0x0000004039147225 */ /* 0x000fe200078e0006 */
[----:B0-----:R-:W-:-:S03]  /*1ed0*/  SHF.L.U64.HI R15, R68, 0x3, R69 ;  /* 0x00000003440f7819 */ /* 0x001fc60000010245 */
[----:B------:R-:W-:Y:S01]  /*1ee0*/  IMAD.IADD R7, R63, 0x1, R21 ;  /* 0x000000013f077824 */ /* 0x000fe200078e0215 */
[----:B------:R-:W-:Y:S01]  /*1ef0*/  LEA R6, P4, R20, R70, 0x1 ;  /* 0x0000004614067211 */ /* 0x000fe200078808ff */
[----:B------:R-:W-:-:S03]  /*1f00*/  IMAD.SHL.U32 R14, R68, 0x8, RZ ;  /* 0x00000008440e7824 */ /* 0x000fc600078e00ff */
[----:B------:R-:W-:Y:S01]  /*1f10*/  LEA.HI.X R7, R20, R71, R7, 0x1, P4 ;  /* 0x0000004714077211 */ /* 0x000fe200020f0c07 */
[----:B--2---:R-:W-:-:S04]  /*1f20*/  IMAD.U32 R9, R5, 0x10000, RZ ;  /* 0x0001000005097824 */ /* 0x004fc800078e00ff */
[----:B------:R-:W-:-:S04]  /*1f30*/  FMUL R9, R9, R56 ;  /* 0x0000003809097220 */ /* 0x000fc80000400000 */
[----:B------:R-:W-:Y:S01]  /*1f40*/  FFMA R24, R24, R23, R9 ;  /* 0x0000001718187223 */ /* 0x000fe20000000009 */
[----:B------:R-:W-:Y:S02]  /*1f50*/  LEA.HI.X R9, R58, UR5, R75, 0x1, P0 ;  /* 0x000000053a097c11 */ /* 0x000fe400080f0c4b */
[----:B------:R-:W-:Y:S02]  /*1f60*/  ISETP.GT.AND P0, PT, R4, 0x1, PT ;  /* 0x000000010400780c */ /* 0x000fe40003f04270 */
[----:B------:R-:W-:Y:S02]  /*1f70*/  F2FP.BF16.F32.PACK_AB R24, RZ, R24 ;  /* 0x00000018ff18723e */ /* 0x000fe400000010ff */
[----:B------:R-:W-:-:S03]  /*1f80*/  ISETP.GT.AND P3, PT, R3, RZ, P0 ;  /* 0x000000ff0300720c */ /* 0x000fc60000764270 */
[----:B------:R0:W-:Y:S10]  /*1f90*/  @P1 STG.E.U16 desc[UR36][R8.64], R24 ;  /* 0x0000001808001986 */ /* 0x0001f4000c101524 */
[----:B------:R-:W-:Y:S05]  /*1fa0*/  @!P3 BRA `(.L_x_31) ;  /* 0x000000000004b947 */ /* 0x000fea0003800000 */
[----:B------:R1:W5:Y:S02]  /*1fb0*/  LDG.E.LTC128B.U16 R5, desc[UR36][R6.64+0x2] ;  /* 0x0000022406057981 */ /* 0x000364000c1e1520 */
.L_x_31:
[----:B------:R-:W-:Y:S05]  /*1fc0*/  BSYNC B1 ;  /* 0x0000000000017941 */ /* 0x000fea0003800000 */
.L_x_30:
[----:B-----5:R-:W-:Y:S01]  /*1fd0*/  IMAD.U32 R59, R5, 0x10000, RZ ;  /* 0x00010000053b7824 */ /* 0x020fe200078e00ff */
[----:B------:R-:W-:Y:S01]  /*1fe0*/  ISETP.GT.AND P2, PT, R3, 0x8, P2 ;  /* 0x000000080300780c */ /* 0x000fe20001744270 */
[----:B------:R-:W-:Y:S01]  /*1ff0*/  IMAD.WIDE.U32 R20, R73, R68, R14 ;  /* 0x0000004449147225 */ /* 0x000fe200078e000e */
[----:B0-----:R-:W-:-:S03]  /*2000*/  PRMT R24, R5, 0x7610, R24 ;  /* 0x0000761005187816 */ /* 0x001fc60000000018 */
[----:B------:R-:W-:Y:S01]  /*2010*/  FMUL R12, R59, R56 ;  /* 0x000000383b0c7220 */ /* 0x000fe20000400000 */
[----:B------:R-:W-:Y:S01]  /*2020*/  IMAD.IADD R65, R65, 0x1, R21 ;  /* 0x0000000141417824 */ /* 0x000fe200078e0215 */
[----:B------:R-:W-:Y:S02]  /*2030*/  IADD3 R60, P1, R60, R20, RZ ;  /* 0x000000143c3c7210 */ /* 0x000fe40007f3e0ff */
[----:B------:R-:W-:-:S03]  /*2040*/  FFMA R12, R25, R23, R12 ;  /* 0x00000017190c7223 */ /* 0x000fc6000000000c */
[----:B------:R-:W-:Y:S02]  /*2050*/  IMAD.X R13, R65, 0x1, R13, P1 ;  /* 0x00000001410d7824 */ /* 0x000fe400008e060d */
[----:B------:R-:W-:Y:S02]  /*2060*/  F2FP.BF16.F32.PACK_AB R12, RZ, R12 ;  /* 0x0000000cff0c723e */ /* 0x000fe400000010ff */
[----:B------:R-:W-:Y:S02]  /*2070*/  LEA R14, P1, R60, R70, 0x1 ;  /* 0x000000463c0e7211 */ /* 0x000fe400078208ff */
[----:B------:R-:W-:Y:S02]  /*2080*/  PRMT R21, R12, 0x7610, R21 ;  /* 0x000076100c157816 */ /* 0x000fe40000000015 */
[----:B------:R-:W-:-:S03]  /*2090*/  LEA.HI.X R15, R60, R71, R13, 0x1, P1 ;  /* 0x000000473c0f7211 */ /* 0x000fc600008f0c0d */
[----:B------:R0:W-:Y:S04]  /*20a0*/  @P3 STG.E.U16 desc[UR36][R8.64+0x2], R21 ;  /* 0x0000021508003986 */ /* 0x0001e8000c101524 */
[----:B------:R-:W2:Y:S01]  /*20b0*/  @P2 LDG.E.LTC128B.U16 R24, desc[UR36][R14.64] ;  /* 0x000000240e182981 */ /* 0x000ea2000c1e1520 */
[----:B------:R-:W-:Y:S01]  /*20c0*/  IADD3 R20, P1, R10, R20, RZ ;  /* 0x000000140a147210 */ /* 0x000fe20007f3e0ff */
[----:B------:R-:W-:Y:S01]  /*20d0*/  BSSY B1, `(.L_x_32) ;  /* 0x0000011000017945 */ /* 0x000fe20003800000 */
[C---:B------:R-:W-:Y:S02]  /*20e0*/  SHF.L.U64.HI R13, R66.reuse, 0x4, R67 ;  /* 0x00000004420d7819 */ /* 0x040fe40000010243 */
[----:B------:R-:W-:Y:S01]  /*20f0*/  ISETP.GT.AND P0, PT, R3, 0x8, P0 ;  /* 0x000000080300780c */ /* 0x000fe20000704270 */
[----:B0-----:R-:W-:Y:S01]  /*2100*/  IMAD.X R21, R11, 0x1, R65, P1 ;  /* 0x000000010b157824 */ /* 0x001fe200008e0641 */
[----:B------:R-:W-:Y:S01]  /*2110*/  LEA R12, P1, R66, R8, 0x4 ;  /* 0x00000008420c7211 */ /* 0x000fe200078220ff */
[----:B------:R-:W-:-:S04]  /*2120*/  IMAD.WIDE.U32 R20, R57, R64, R20 ;  /* 0x0000004039147225 */ /* 0x000fc800078e0014 */
[----:B------:R-:W-:Y:S01]  /*2130*/  IMAD.X R13, R13, 0x1, R9, P1 ;  /* 0x000000010d0d7824 */ /* 0x000fe200008e0609 */
[----:B------:R-:W-:Y:S01]  /*2140*/  LEA R10, P3, R20, R70, 0x1 ;  /* 0x00000046140a7211 */ /* 0x000fe200078608ff */
[----:B------:R-:W-:-:S05]  /*2150*/  IMAD.IADD R11, R63, 0x1, R21 ;  /* 0x000000013f0b7824 */ /* 0x000fca00078e0215 */
[----:B------:R-:W-:Y:S01]  /*2160*/  LEA.HI.X R11, R20, R71, R11, 0x1, P3 ;  /* 0x00000047140b7211 */ /* 0x000fe200018f0c0b */
[----:B--2---:R-:W-:-:S04]  /*2170*/  IMAD.U32 R5, R24, 0x10000, RZ ;  /* 0x0001000018057824 */ /* 0x004fc800078e00ff */
[----:B------:R-:W-:-:S04]  /*2180*/  FMUL R5, R5, R56 ;  /* 0x0000003805057220 */ /* 0x000fc80000400000 */
[----:B------:R-:W-:-:S05]  /*2190*/  FFMA R5, R26, R23, R5 ;  /* 0x000000171a057223 */ /* 0x000fca0000000005 */
[----:B------:R-:W-:-:S05]  /*21a0*/  F2FP.BF16.F32.PACK_AB R5, RZ, R5 ;  /* 0x00000005ff05723e */ /* 0x000fca00000010ff */
[----:B------:R0:W-:Y:S01]  /*21b0*/  @P2 STG.E.U16 desc[UR36][R12.64], R5 ;  /* 0x000000050c002986 */ /* 0x0001e2000c101524 */
[----:B------:R-:W-:Y:S05]  /*21c0*/  @!P0 BRA `(.L_x_33) ;  /* 0x0000000000048947 */ /* 0x000fea0003800000 */
[----:B------:R2:W5:Y:S02]  /*21d0*/  LDG.E.LTC128B.U16 R24, desc[UR36][R10.64+0x2] ;  /* 0x000002240a187981 */ /* 0x000564000c1e1520 */
.L_x_33:
[----:B------:R-:W-:Y:S05]  /*21e0*/  BSYNC B1 ;  /* 0x0000000000017941 */ /* 0x000fea0003800000 */
.L_x_32:
[----:B0----5:R-:W-:Y:S01]  /*21f0*/  IMAD.U32 R5, R24, 0x10000, RZ ;  /* 0x0001000018057824 */ /* 0x021fe200078e00ff */
[----:B------:R-:W-:Y:S01]  /*2200*/  ISETP.GT.AND P1, PT, R4, 0x8, PT ;  /* 0x000000080400780c */ /* 0x000fe20003f24270 */
[----:B------:R-:W-:Y:S02]  /*2210*/  BSSY B1, `(.L_x_34) ;  /* 0x0000008000017945 */ /* 0x000fe40003800000 */
[----:B------:R-:W-:Y:S01]  /*2220*/  FMUL R14, R5, R56 ;  /* 0x00000038050e7220 */ /* 0x000fe20000400000 */
[----:B------:R-:W-:-:S03]  /*2230*/  ISETP.GT.AND P2, PT, R3, RZ, P1 ;  /* 0x000000ff0300720c */ /* 0x000fc60000f44270 */
[----:B------:R-:W-:-:S05]  /*2240*/  FFMA R14, R27, R23, R14 ;  /* 0x000000171b0e7223 */ /* 0x000fca000000000e */
[----:B------:R-:W-:-:S05]  /*2250*/  F2FP.BF16.F32.PACK_AB R14, RZ, R14 ;  /* 0x0000000eff0e723e */ /* 0x000fca00000010ff */
[----:B------:R0:W-:Y:S01]  /*2260*/  @P0 STG.E.U16 desc[UR36][R12.64+0x2], R14 ;  /* 0x0000020e0c000986 */ /* 0x0001e2000c101524 */
[----:B------:R-:W-:Y:S05]  /*2270*/  @!P2 BRA `(.L_x_35) ;  /* 0x000000000004a947 */ /* 0x000fea0003800000 */
[----:B------:R3:W5:Y:S02]  /*2280*/  LDG.E.LTC128B.U16 R24, desc[UR36][R6.64+0x10] ;  /* 0x0000102406187981 */ /* 0x000764000c1e1520 */
.L_x_35:
[----:B------:R-:W-:Y:S05]  /*2290*/  BSYNC B1 ;  /* 0x0000000000017941 */ /* 0x000fea0003800000 */
.L_x_34:
[----:B-----5:R-:W-:Y:S01]  /*22a0*/  IMAD.U32 R5, R24, 0x10000, RZ ;  /* 0x0001000018057824 */ /* 0x020fe200078e00ff */
        /* <DEDUP_REMOVED lines=9> */
.L_x_37:
[----:B------:R-:W-:Y:S05]  /*2340*/  BSYNC B1 ;  /* 0x0000000000017941 */ /* 0x000fea0003800000 */
.L_x_36:
[----:B----45:R-:W-:Y:S01]  /*2350*/  IMAD.U32 R5, R24, 0x10000, RZ ;  /* 0x0001000018057824 */ /* 0x030fe200078e00ff */
[----:B------:R-:W-:Y:S01]  /*2360*/  ISETP.GT.AND P1, PT, R3, 0x8, P1 ;  /* 0x000000080300780c */ /* 0x000fe20000f24270 */
[----:B------:R-:W-:Y:S02]  /*2370*/  BSSY B1, `(.L_x_38) ;  /* 0x0000007000017945 */ /* 0x000fe40003800000 */
[----:B0-----:R-:W-:-:S04]  /*2380*/  FMUL R14, R5, R56 ;  /* 0x00000038050e7220 */ /* 0x001fc80000400000 */
[----:B------:R-:W-:-:S05]  /*2390*/  FFMA R14, R29, R23, R14 ;  /* 0x000000171d0e7223 */ /* 0x000fca000000000e */
[----:B------:R-:W-:-:S05]  /*23a0*/  F2FP.BF16.F32.PACK_AB R14, RZ, R14 ;  /* 0x0000000eff0e723e */ /* 0x000fca00000010ff */
[----:B------:R0:W-:Y:S01]  /*23b0*/  @P3 STG.E.U16 desc[UR36][R8.64+0x12], R14 ;  /* 0x0000120e08003986 */ /* 0x0001e2000c101524 */
[----:B------:R-:W-:Y:S05]  /*23c0*/  @!P1 BRA `(.L_x_39) ;  /* 0x0000000000049947 */ /* 0x000fea0003800000 */
[----:B------:R4:W5:Y:S02]  /*23d0*/  LDG.E.LTC128B.U16 R24, desc[UR36][R10.64+0x10] ;  /* 0x000010240a187981 */ /* 0x000964000c1e1520 */
.L_x_39:
[----:B------:R-:W-:Y:S05]  /*23e0*/  BSYNC B1 ;  /* 0x0000000000017941 */ /* 0x000fea0003800000 */
.L_x_38:
[----:B-----5:R-:W-:Y:S01]  /*23f0*/  IMAD.U32 R5, R24, 0x10000, RZ ;  /* 0x0001000018057824 */ /* 0x020fe200078e00ff */
[----:B------:R-:W-:Y:S01]  /*2400*/  ISETP.GT.AND P0, PT, R3, 0x8, P0 ;  /* 0x000000080300780c */ /* 0x000fe20000704270 */
[----:B------:R-:W-:Y:S02]  /*2410*/  BSSY B1, `(.L_x_40) ;  /* 0x0000007000017945 */ /* 0x000fe40003800000 */
[----:B------:R-:W-:-:S04]  /*2420*/  FMUL R5, R5, R56 ;  /* 0x0000003805057220 */ /* 0x000fc80000400000 */
[----:B------:R-:W-:-:S05]  /*2430*/  FFMA R5, R30, R23, R5 ;  /* 0x000000171e057223 */ /* 0x000fca0000000005 */
[----:B------:R-:W-:-:S05]  /*2440*/  F2FP.BF16.F32.PACK_AB R5, RZ, R5 ;  /* 0x00000005ff05723e */ /* 0x000fca00000010ff */
[----:B------:R0:W-:Y:S01]  /*2450*/  @P1 STG.E.U16 desc[UR36][R12.64+0x10], R5 ;  /* 0x000010050c001986 */ /* 0x0001e2000c101524 */
[----:B------:R-:W-:Y:S05]  /*2460*/  @!P0 BRA `(.L_x_41) ;  /* 0x0000000000048947 */ /* 0x000fea0003800000 */
[----:B------:R0:W5:Y:S02]  /*2470*/  LDG.E.LTC128B.U16 R24, desc[UR36][R10.64+0x12] ;  /* 0x000012240a187981 */ /* 0x000164000c1e1520 */
.L_x_41:
[----:B------:R-:W-:Y:S05]  /*2480*/  BSYNC B1 ;  /* 0x0000000000017941 */ /* 0x000fea0003800000 */
.L_x_40:
        /* <DEDUP_REMOVED lines=10> */
.L_x_43:
[----:B------:R-:W-:Y:S05]  /*2530*/  BSYNC B1 ;  /* 0x0000000000017941 */ /* 0x000fea0003800000 */
.L_x_42:
        /* <DEDUP_REMOVED lines=10> */
.L_x_45:
[----:B------:R-:W-:Y:S05]  /*25e0*/  BSYNC B1 ;  /* 0x0000000000017941 */ /* 0x000fea0003800000 */
.L_x_44:
[----:B0----5:R-:W-:Y:S01]  /*25f0*/  IMAD.U32 R5, R24, 0x10000, RZ ;  /* 0x0001000018057824 */ /* 0x021fe200078e00ff */
        /* <DEDUP_REMOVED lines=8> */
.L_x_47:
[----:B------:R-:W-:Y:S05]  /*2680*/  BSYNC B1 ;  /* 0x0000000000017941 */ /* 0x000fea0003800000 */
.L_x_46:
        /* <DEDUP_REMOVED lines=9> */
.L_x_49:
[----:B------:R-:W-:Y:S05]  /*2720*/  BSYNC B1 ;  /* 0x0000000000017941 */ /* 0x000fea0003800000 */
.L_x_48:
        /* <DEDUP_REMOVED lines=10> */
.L_x_51:
[----:B------:R-:W-:Y:S05]  /*27d0*/  BSYNC B1 ;  /* 0x0000000000017941 */ /* 0x000fea0003800000 */
.L_x_50:
        /* <DEDUP_REMOVED lines=10> */
.L_x_53:
[----:B------:R-:W-:Y:S05]  /*2880*/  BSYNC B1 ;  /* 0x0000000000017941 */ /* 0x000fea0003800000 */
.L_x_52:
        /* <DEDUP_REMOVED lines=9> */
.L_x_55:
[----:B------:R-:W-:Y:S05]  /*2920*/  BSYNC B1 ;  /* 0x0000000000017941 */ /* 0x000fea0003800000 */
.L_x_54:
        /* <DEDUP_REMOVED lines=9> */
.L_x_57:
[----:B------:R-:W-:Y:S05]  /*29c0*/  BSYNC B1 ;  /* 0x0000000000017941 */ /* 0x000fea0003800000 */
.L_x_56:
        /* <DEDUP_REMOVED lines=10> */
.L_x_59:
[----:B------:R-:W-:Y:S05]  /*2a70*/  BSYNC B1 ;  /* 0x0000000000017941 */ /* 0x000fea0003800000 */
.L_x_58:
        /* <DEDUP_REMOVED lines=10> */
.L_x_61:
[----:B------:R-:W-:Y:S05]  /*2b20*/  BSYNC B1 ;  /* 0x0000000000017941 */ /* 0x000fea0003800000 */
.L_x_60:
        /* <DEDUP_REMOVED lines=9> */
.L_x_63:
[----:B------:R-:W-:Y:S05]  /*2bc0*/  BSYNC B1 ;  /* 0x0000000000017941 */ /* 0x000fea0003800000 */
.L_x_62:
        /* <DEDUP_REMOVED lines=9> */
.L_x_65:
[----:B------:R-:W-:Y:S05]  /*2c60*/  BSYNC B1 ;  /* 0x0000000000017941 */ /* 0x000fea0003800000 */
.L_x_64:
        /* <DEDUP_REMOVED lines=10> */
.L_x_67:
[----:B------:R-:W-:Y:S05]  /*2d10*/  BSYNC B1 ;  /* 0x0000000000017941 */ /* 0x000fea0003800000 */
.L_x_66:
        /* <DEDUP_REMOVED lines=10> */
.L_x_69:
[----:B------:R-:W-:Y:S05]  /*2dc0*/  BSYNC B1 ;  /* 0x0000000000017941 */ /* 0x000fea0003800000 */
.L_x_68:
        /* <DEDUP_REMOVED lines=9> */
.L_x_71:
[----:B------:R-:W-:Y:S05]  /*2e60*/  BSYNC B1 ;  /* 0x0000000000017941 */ /* 0x000fea0003800000 */
.L_x_70:
        /* <DEDUP_REMOVED lines=9> */
.L_x_73:
[----:B------:R-:W-:Y:S05]  /*2f00*/  BSYNC B1 ;  /* 0x0000000000017941 */ /* 0x000fea0003800000 */
.L_x_72:
        /* <DEDUP_REMOVED lines=10> */
.L_x_75:
[----:B------:R-:W-:Y:S05]  /*2fb0*/  BSYNC B1 ;  /* 0x0000000000017941 */ /* 0x000fea0003800000 */
.L_x_74:
        /* <DEDUP_REMOVED lines=10> */
.L_x_77:
[----:B------:R-:W-:Y:S05]  /*3060*/  BSYNC B1 ;  /* 0x0000000000017941 */ /* 0x000fea0003800000 */
.L_x_76:
        /* <DEDUP_REMOVED lines=9> */
.L_x_79:
[----:B------:R-:W-:Y:S05]  /*3100*/  BSYNC B1 ;  /* 0x0000000000017941 */ /* 0x000fea0003800000 */
.L_x_78:
        /* <DEDUP_REMOVED lines=9> */
.L_x_81:
[----:B------:R-:W-:Y:S05]  /*31a0*/  BSYNC B1 ;  /* 0x0000000000017941 */ /* 0x000fea0003800000 */
.L_x_80:
        /* <DEDUP_REMOVED lines=10> */
.L_x_83:
[----:B------:R-:W-:Y:S05]  /*3250*/  BSYNC B1 ;  /* 0x0000000000017941 */ /* 0x000fea0003800000 */
.L_x_82:
[----:B-----5:R-:W-:Y:S01]  /*3260*/  IMAD.U32 R5, R24, 0x10000, RZ ;  /* 0x0001000018057824 */ /* 0x020fe200078e00ff */
[----:B------:R-:W-:Y:S01]  /*3270*/  ISETP.GT.AND P0, PT, R4, 0x39, PT ;  /* 0x000000390400780c */ /* 0x000fe20003f04270 */
[----:B------:R-:W-:Y:S01]  /*3280*/  @P2 IMAD.MOV.U32 R4, RZ, RZ, R8 ;  /* 0x000000ffff042224 */ /* 0x000fe200078e0008 */
[----:B------:R-:W-:Y:S01]  /*3290*/  BSSY B1, `(.L_x_84) ;  /* 0x000000a000017945 */ /* 0x000fe20003800000 */
[----:B------:R-:W-:Y:S01]  /*32a0*/  FMUL R5, R5, R56 ;  /* 0x0000003805057220 */ /* 0x000fe20000400000 */
[----:B------:R-:W-:-:S03]  /*32b0*/  ISETP.GT.AND P3, PT, R3, RZ, P0 ;  /* 0x000000ff0300720c */ /* 0x000fc60000764270 */
[----:B------:R-:W-:-:S05]  /*32c0*/  FFMA R5, R52, R23, R5 ;  /* 0x0000001734057223 */ /* 0x000fca0000000005 */
[----:B------:R-:W-:-:S04]  /*32d0*/  F2FP.BF16.F32.PACK_AB R5, RZ, R5 ;  /* 0x00000005ff05723e */ /* 0x000fc800000010ff */
[----:B0-----:R-:W-:Y:S01]  /*32e0*/  PRMT R14, R5, 0x7610, R14 ;  /* 0x00007610050e7816 */ /* 0x001fe2000000000e */
[----:B------:R-:W-:-:S05]  /*32f0*/  @P2 IMAD.MOV.U32 R5, RZ, RZ, R9 ;  /* 0x000000ffff052224 */ /* 0x000fca00078e0009 */
[----:B------:R0:W-:Y:S01]  /*3300*/  @P2 STG.E.U16 desc[UR36][R4.64+0x70], R14 ;  /* 0x0000700e04002986 */ /* 0x0001e2000c101524 */
[----:B------:R-:W-:Y:S05]  /*3310*/  @!P3 BRA `(.L_x_85) ;  /* 0x000000000004b947 */ /* 0x000fea0003800000 */
[----:B------:R0:W5:Y:S02]  /*3320*/  LDG.E.LTC128B.U16 R24, desc[UR36][R6.64+0x72] ;  /* 0x0000722406187981 */ /* 0x000164000c1e1520 */
.L_x_85:
[----:B------:R-:W-:Y:S05]  /*3330*/  BSYNC B1 ;  /* 0x0000000000017941 */ /* 0x000fea0003800000 */
.L_x_84:
        /* <DEDUP_REMOVED lines=9> */
.L_x_87:
[----:B------:R-:W-:Y:S05]  /*33d0*/  BSYNC B1 ;  /* 0x0000000000017941 */ /* 0x000fea0003800000 */
.L_x_86:
[----:B-----5:R-:W-:Y:S01]  /*33e0*/  IMAD.U32 R5, R24, 0x10000, RZ ;  /* 0x0001000018057824 */ /* 0x020fe200078e00ff */
[----:B------:R-:W-:Y:S01]  /*33f0*/  ISETP.GT.AND P0, PT, R3, 0x8, P0 ;  /* 0x000000080300780c */ /* 0x000fe20000704270 */
[----:B0-----:R-:W-:Y:S01]  /*3400*/  @P1 IMAD.MOV.U32 R4, RZ, RZ, R12 ;  /* 0x000000ffff041224 */ /* 0x001fe200078e000c */
[----:B------:R-:W-:Y:S01]  /*3410*/  BSSY B1, `(.L_x_88) ;  /* 0x0000009000017945 */ /* 0x000fe20003800000 */
[----:B------:R-:W-:-:S04]  /*3420*/  FMUL R5, R5, R56 ;  /* 0x0000003805057220 */ /* 0x000fc80000400000 */
[----:B------:R-:W-:-:S05]  /*3430*/  FFMA R5, R54, R23, R5 ;  /* 0x0000001736057223 */ /* 0x000fca0000000005 */
[----:B------:R-:W-:-:S04]  /*3440*/  F2FP.BF16.F32.PACK_AB R5, RZ, R5 ;  /* 0x00000005ff05723e */ /* 0x000fc800000010ff */
[----:B-1-3--:R-:W-:Y:S01]  /*3450*/  PRMT R6, R5, 0x7610, R6 ;  /* 0x0000761005067816 */ /* 0x00afe20000000006 */
[----:B------:R-:W-:-:S05]  /*3460*/  @P1 IMAD.MOV.U32 R5, RZ, RZ, R13 ;  /* 0x000000ffff051224 */ /* 0x000fca00078e000d */
[----:B------:R0:W-:Y:S01]  /*3470*/  @P1 STG.E.U16 desc[UR36][R4.64+0x70], R6 ;  /* 0x0000700604001986 */ /* 0x0001e2000c101524 */
[----:B------:R-:W-:Y:S05]  /*3480*/  @!P0 BRA `(.L_x_89) ;  /* 0x0000000000048947 */ /* 0x000fea0003800000 */
[----:B------:R1:W5:Y:S02]  /*3490*/  LDG.E.LTC128B.U16 R24, desc[UR36][R10.64+0x72] ;  /* 0x000072240a187981 */ /* 0x000364000c1e1520 */
.L_x_89:
[----:B------:R-:W-:Y:S05]  /*34a0*/  BSYNC B1 ;  /* 0x0000000000017941 */ /* 0x000fea0003800000 */
.L_x_88:
[----:B------:R-:W-:Y:S05]  /*34b0*/  @!P0 BRA `(.L_x_90) ;  /* 0x0000000800a88947 */ /* 0x000fea0003800000 */
[----:B-----5:R-:W-:-:S04]  /*34c0*/  IMAD.U32 R3, R24, 0x10000, RZ ;  /* 0x0001000018037824 */ /* 0x020fc800078e00ff */
[----:B0-----:R-:W-:-:S04]  /*34d0*/  FMUL R4, R3, R56 ;  /* 0x0000003803047220 */ /* 0x001fc80000400000 */
[----:B------:R-:W-:-:S05]  /*34e0*/  FFMA R4, R55, R23, R4 ;  /* 0x0000001737047223 */ /* 0x000fca0000000004 */
[----:B------:R-:W-:-:S05]  /*34f0*/  F2FP.BF16.F32.PACK_AB R4, RZ, R4 ;  /* 0x00000004ff04723e */ /* 0x000fca00000010ff */
[----:B------:R3:W-:Y:S01]  /*3500*/  STG.E.U16 desc[UR36][R12.64+0x72], R4 ;  /* 0x000072040c007986 */ /* 0x0007e2000c101524 */
[----:B------:R-:W-:Y:S05]  /*3510*/  BRA `(.L_x_90) ;  /* 0x0000000800907947 */ /* 0x000fea0003800000 */
.L_x_29:
[----:B------:R-:W-:Y:S01]  /*3520*/  ISETP.GT.AND P0, PT, R4, 0x1, PT ;  /* 0x000000010400780c */ /* 0x000fe20003f04270 */
[----:B------:R-:W-:Y:S01]  /*3530*/  ULDC.64 UR4, c[0x0][0x5c0] ;  /* 0x0001700000047ab9 */ /* 0x000fe20000000a00 */
[-C--:B------:R-:W-:Y:S01]  /*3540*/  FMUL R24, R24, R23.reuse ;  /* 0x0000001718187220 */ /* 0x080fe20000400000 */
[-C--:B------:R-:W-:Y:S01]  /*3550*/  FMUL R25, R25, R23.reuse ;  /* 0x0000001719197220 */ /* 0x080fe20000400000 */
[----:B------:R-:W-:Y:S01]  /*3560*/  ISETP.GT.AND P3, PT, R3, RZ, P0 ;  /* 0x000000ff0300720c */ /* 0x000fe20000764270 */
[-C--:B------:R-:W-:Y:S01]  /*3570*/  FMUL R26, R26, R23.reuse ;  /* 0x000000171a1a7220 */ /* 0x080fe20000400000 */
[----:B------:R-:W-:Y:S01]  /*3580*/  LEA R6, P4, R58, UR4, 0x1 ;  /* 0x000000043a067c11 */ /* 0x000fe2000f8808ff */
[-C--:B------:R-:W-:Y:S01]  /*3590*/  FMUL R27, R27, R23.reuse ;  /* 0x000000171b1b7220 */ /* 0x080fe20000400000 */
[----:B------:R-:W-:Y:S01]  /*35a0*/  F2FP.BF16.F32.PACK_AB R24, RZ, R24 ;  /* 0x00000018ff18723e */ /* 0x000fe200000010ff */
[-C--:B------:R-:W-:Y:S01]  /*35b0*/  FMUL R28, R28, R23.reuse ;  /* 0x000000171c1c7220 */ /* 0x080fe20000400000 */
[----:B------:R-:W-:Y:S01]  /*35c0*/  LEA.HI.X R7, R58, UR5, R75, 0x1, P4 ;  /* 0x000000053a077c11 */ /* 0x000fe2000a0f0c4b */
[----:B------:R-:W-:Y:S01]  /*35d0*/  FMUL R29, R29, R23 ;  /* 0x000000171d1d7220 */ /* 0x000fe20000400000 */
[----:B------:R-:W-:Y:S01]  /*35e0*/  F2FP.BF16.F32.PACK_AB R25, RZ, R25 ;  /* 0x00000019ff19723e */ /* 0x000fe200000010ff */
[-C--:B------:R-:W-:Y:S01]  /*35f0*/  FMUL R30, R30, R23.reuse ;  /* 0x000000171e1e7220 */ /* 0x080fe20000400000 */
[----:B------:R-:W-:Y:S01]  /*3600*/  SHF.L.U64.HI R67, R66, 0x4, R67 ;  /* 0x0000000442437819 */ /* 0x000fe20000010243 */
[----:B------:R-:W-:Y:S01]  /*3610*/  @P1 STG.E.U16 desc[UR36][R6.64], R24 ;  /* 0x0000001806001986 */ /* 0x000fe2000c101524 */
[----:B------:R-:W-:Y:S01]  /*3620*/  ISETP.GT.AND P1, PT, R4, 0x8, PT ;  /* 0x000000080400780c */ /* 0x000fe20003f24270 */
[-C--:B------:R-:W-:Y:S01]  /*3630*/  FMUL R31, R31, R23.reuse ;  /* 0x000000171f1f7220 */ /* 0x080fe20000400000 */
[C---:B------:R-:W-:Y:S01]  /*3640*/  ISETP.GT.AND P4, PT, R3.reuse, 0x8, P0 ;  /* 0x000000080300780c */ /* 0x040fe20000784270 */
[----:B------:R-:W-:Y:S01]  /*3650*/  @P3 STG.E.U16 desc[UR36][R6.64+0x2], R25 ;  /* 0x0000021906003986 */ /* 0x000fe2000c101524 */
[----:B------:R-:W-:Y:S01]  /*3660*/  LEA R8, P3, R66, R6, 0x4 ;  /* 0x0000000642087211 */ /* 0x000fe200078620ff */
[-C--:B------:R-:W-:Y:S01]  /*3670*/  FMUL R32, R32, R23.reuse ;  /* 0x0000001720207220 */ /* 0x080fe20000400000 */
[----:B------:R-:W-:Y:S01]  /*3680*/  ISETP.GT.AND P2, PT, R3, 0x8, P2 ;  /* 0x000000080300780c */ /* 0x000fe20001744270 */
[-C--:B------:R-:W-:Y:S01]  /*3690*/  FMUL R33, R33, R23.reuse ;  /* 0x0000001721217220 */ /* 0x080fe20000400000 */
[----:B------:R-:W-:Y:S01]  /*36a0*/  ISETP.GT.AND P0, PT, R4, 0x9, PT ;  /* 0x000000090400780c */ /* 0x000fe20003f04270 */
[----:B------:R-:W-:Y:S01]  /*36b0*/  IMAD.X R9, R67, 0x1, R7, P3 ;  /* 0x0000000143097824 */ /* 0x000fe200018e0607 */
[C---:B------:R-:W-:Y:S01]  /*36c0*/  ISETP.GT.AND P5, PT, R3.reuse, RZ, P1 ;  /* 0x000000ff0300720c */ /* 0x040fe20000fa4270 */
[-C--:B------:R-:W-:Y:S01]  /*36d0*/  FMUL R34, R34, R23.reuse ;  /* 0x0000001722227220 */ /* 0x080fe20000400000 */
[----:B------:R-:W-:Y:S01]  /*36e0*/  ISETP.GT.AND P3, PT, R3, RZ, P0 ;  /* 0x000000ff0300720c */ /* 0x000fe20000764270 */
[-C--:B------:R-:W-:Y:S01]  /*36f0*/  FMUL R35, R35, R23.reuse ;  /* 0x0000001723237220 */ /* 0x080fe20000400000 */
[----:B------:R-:W-:Y:S01]  /*3700*/  F2FP.BF16.F32.PACK_AB R26, RZ, R26 ;  /* 0x0000001aff1a723e */ /* 0x000fe200000010ff */
[----:B------:R-:W-:Y:S01]  /*3710*/  FMUL R36, R36, R23 ;  /* 0x0000001724247220 */ /* 0x000fe20000400000 */
[----:B------:R-:W-:Y:S01]  /*3720*/  F2FP.BF16.F32.PACK_AB R27, RZ, R27 ;  /* 0x0000001bff1b723e */ /* 0x000fe200000010ff */
[----:B------:R-:W-:Y:S01]  /*3730*/  FMUL R37, R37, R23 ;  /* 0x0000001725257220 */ /* 0x000fe20000400000 */
[----:B------:R-:W-:Y:S01]  /*3740*/  F2FP.BF16.F32.PACK_AB R28, RZ, R28 ;  /* 0x0000001cff1c723e */ /* 0x000fe200000010ff */
[----:B------:R-:W-:Y:S01]  /*3750*/  @P2 STG.E.U16 desc[UR36][R8.64], R26 ;  /* 0x0000001a08002986 */ /* 0x000fe2000c101524 */
[----:B------:R-:W-:Y:S01]  /*3760*/  F2FP.BF16.F32.PACK_AB R29, RZ, R29 ;  /* 0x0000001dff1d723e */ /* 0x000fe200000010ff */
[-C--:B------:R-:W-:Y:S01]  /*3770*/  FMUL R38, R38, R23.reuse ;  /* 0x0000001726267220 */ /* 0x080fe20000400000 */
[----:B------:R-:W-:Y:S01]  /*3780*/  ISETP.GT.AND P2, PT, R3, 0x8, P1 ;  /* 0x000000080300780c */ /* 0x000fe20000f44270 */
[----:B------:R-:W-:Y:S01]  /*3790*/  @P4 STG.E.U16 desc[UR36][R8.64+0x2], R27 ;  /* 0x0000021b08004986 */ /* 0x000fe2000c101524 */
[----:B------:R-:W-:Y:S01]  /*37a0*/  ISETP.GT.AND P1, PT, R4, 0x10, PT ;  /* 0x000000100400780c */ /* 0x000fe20003f24270 */
[-C--:B------:R-:W-:Y:S01]  /*37b0*/  FMUL R39, R39, R23.reuse ;  /* 0x0000001727277220 */ /* 0x080fe20000400000 */
[----:B------:R-:W-:Y:S01]  /*37c0*/  F2FP.BF16.F32.PACK_AB R30, RZ, R30 ;  /* 0x0000001eff1e723e */ /* 0x000fe200000010ff */
[----:B------:R-:W-:Y:S01]  /*37d0*/  @P5 STG.E.U16 desc[UR36][R6.64+0x10], R28 ;  /* 0x0000101c06005986 */ /* 0x000fe2000c101524 */
[C---:B------:R-:W-:Y:S01]  /*37e0*/  ISETP.GT.AND P4, PT, R3.reuse, RZ, P1 ;  /* 0x000000ff0300720c */ /* 0x040fe20000f84270 */
[----:B------:R-:W-:Y:S01]  /*37f0*/  FMUL R40, R40, R23 ;  /* 0x0000001728287220 */ /* 0x000fe20000400000 */
[----:B------:R-:W-:Y:S01]  /*3800*/  F2FP.BF16.F32.PACK_AB R31, RZ, R31 ;  /* 0x0000001fff1f723e */ /* 0x000fe200000010ff */
[----:B------:R-:W-:Y:S01]  /*3810*/  @P3 STG.E.U16 desc[UR36][R6.64+0x12], R29 ;  /* 0x0000121d06003986 */ /* 0x000fe2000c101524 */
[----:B------:R-:W-:Y:S01]  /*3820*/  ISETP.GT.AND P3, PT, R3, 0x8, P0 ;  /* 0x000000080300780c */ /* 0x000fe20000764270 */
[-C--:B------:R-:W-:Y:S01]  /*3830*/  FMUL R41, R41, R23.reuse ;  /* 0x0000001729297220 */ /* 0x080fe20000400000 */
[----:B------:R-:W-:Y:S01]  /*3840*/  ISETP.GT.AND P0, PT, R4, 0x11, PT ;  /* 0x000000110400780c */ /* 0x000fe20003f04270 */
[----:B------:R-:W-:Y:S01]  /*3850*/  @P2 STG.E.U16 desc[UR36][R8.64+0x10], R30 ;  /* 0x0000101e08002986 */ /* 0x000fe2000c101524 */
[----:B------:R-:W-:Y:S01]  /*3860*/  F2FP.BF16.F32.PACK_AB R32, RZ, R32 ;  /* 0x00000020ff20723e */ /* 0x000fe200000010ff */
[-C--:B------:R-:W-:Y:S01]  /*3870*/  FMUL R42, R42, R23.reuse ;  /* 0x000000172a2a7220 */ /* 0x080fe20000400000 */
[----:B------:R-:W-:Y:S01]  /*3880*/  ISETP.GT.AND P5, PT, R3, RZ, P0 ;  /* 0x000000ff0300720c */ /* 0x000fe200007a4270 */
[-C--:B------:R-:W-:Y:S01]  /*3890*/  FMUL R43, R43, R23.reuse ;  /* 0x000000172b2b7220 */ /* 0x080fe20000400000 */
[----:B------:R-:W-:Y:S01]  /*38a0*/  ISETP.GT.AND P2, PT, R3, 0x8, P1 ;  /* 0x000000080300780c */ /* 0x000fe20000f44270 */
[-C--:B------:R-:W-:Y:S01]  /*38b0*/  FMUL R44, R44, R23.reuse ;  /* 0x000000172c2c7220 */ /* 0x080fe20000400000 */
[----:B------:R-:W-:Y:S01]  /*38c0*/  ISETP.GT.AND P1, PT, R4, 0x18, PT ;  /* 0x000000180400780c */ /* 0x000fe20003f24270 */
[----:B------:R-:W-:Y:S01]  /*38d0*/  FMUL R45, R45, R23 ;  /* 0x000000172d2d7220 */ /* 0x000fe20000400000 */
[----:B------:R-:W-:Y:S01]  /*38e0*/  F2FP.BF16.F32.PACK_AB R33, RZ, R33 ;  /* 0x00000021ff21723e */ /* 0x000fe200000010ff */
[----:B------:R-:W-:Y:S01]  /*38f0*/  @P3 STG.E.U16 desc[UR36][R8.64+0x12], R31 ;  /* 0x0000121f08003986 */ /* 0x000fe2000c101524 */
[C---:B------:R-:W-:Y:S01]  /*3900*/  ISETP.GT.AND P3, PT, R3.reuse, 0x8, P0 ;  /* 0x000000080300780c */ /* 0x040fe20000764270 */
[-C--:B------:R-:W-:Y:S01]  /*3910*/  FMUL R46, R46, R23.reuse ;  /* 0x000000172e2e7220 */ /* 0x080fe20000400000 */
[----:B------:R-:W-:Y:S01]  /*3920*/  ISETP.GT.AND P0, PT, R4, 0x19, PT ;  /* 0x000000190400780c */ /* 0x000fe20003f04270 */
[----:B------:R-:W-:Y:S01]  /*3930*/  @P4 STG.E.U16 desc[UR36][R6.64+0x20], R32 ;  /* 0x0000202006004986 */ /* 0x000fe2000c101524 */
[----:B------:R-:W-:Y:S01]  /*3940*/  ISETP.GT.AND P4, PT, R3, RZ, P1 ;  /* 0x000000ff0300720c */ /* 0x000fe20000f84270 */
[-C--:B------:R-:W-:Y:S01]  /*3950*/  FMUL R47, R47, R23.reuse ;  /* 0x000000172f2f7220 */ /* 0x080fe20000400000 */
[----:B------:R-:W-:Y:S01]  /*3960*/  F2FP.BF16.F32.PACK_AB R34, RZ, R34 ;  /* 0x00000022ff22723e */ /* 0x000fe200000010ff */
[----:B------:R-:W-:Y:S01]  /*3970*/  @P5 STG.E.U16 desc[UR36][R6.64+0x22], R33 ;  /* 0x0000222106005986 */ /* 0x000fe2000c101524 */
[----:B------:R-:W-:Y:S01]  /*3980*/  ISETP.GT.AND P5, PT, R3, RZ, P0 ;  /* 0x000000ff0300720c */ /* 0x000fe200007a4270 */
[----:B------:R-:W-:Y:S01]  /*3990*/  FMUL R48, R48, R23 ;  /* 0x0000001730307220 */ /* 0x000fe20000400000 */
[----:B------:R-:W-:Y:S01]  /*39a0*/  F2FP.BF16.F32.PACK_AB R35, RZ, R35 ;  /* 0x00000023ff23723e */ /* 0x000fe200000010ff */
[----:B------:R-:W-:Y:S01]  /*39b0*/  @P2 STG.E.U16 desc[UR36][R8.64+0x20], R34 ;  /* 0x0000202208002986 */ /* 0x000fe2000c101524 */
[----:B------:R-:W-:Y:S01]  /*39c0*/  F2FP.BF16.F32.PACK_AB R36, RZ, R36 ;  /* 0x00000024ff24723e */ /* 0x000fe200000010ff */
[-C--:B------:R-:W-:Y:S01]  /*39d0*/  FMUL R49, R49, R23.reuse ;  /* 0x0000001731317220 */ /* 0x080fe20000400000 */
[C---:B------:R-:W-:Y:S01]  /*39e0*/  ISETP.GT.AND P2, PT, R3.reuse, 0x8, P1 ;  /* 0x000000080300780c */ /* 0x040fe20000f44270 */
[----:B------:R-:W-:Y:S01]  /*39f0*/  @P3 STG.E.U16 desc[UR36][R8.64+0x22], R35 ;  /* 0x0000222308003986 */ /* 0x000fe2000c101524 */
[----:B------:R-:W-:Y:S01]  /*3a00*/  ISETP.GT.AND P1, PT, R4, 0x20, PT ;  /* 0x000000200400780c */ /* 0x000fe20003f24270 */
[----:B------:R-:W-:Y:S01]  /*3a10*/  FMUL R50, R50, R23 ;  /* 0x0000001732327220 */ /* 0x000fe20000400000 */
[----:B------:R-:W-:Y:S01]  /*3a20*/  F2FP.BF16.F32.PACK_AB R37, RZ, R37 ;  /* 0x00000025ff25723e */ /* 0x000fe200000010ff */
[----:B------:R-:W-:Y:S01]  /*3a30*/  @P4 STG.E.U16 desc[UR36][R6.64+0x30], R36 ;  /* 0x0000302406004986 */ /* 0x000fe2000c101524 */
[----:B------:R-:W-:Y:S01]  /*3a40*/  ISETP.GT.AND P3, PT, R3, 0x8, P0 ;  /* 0x000000080300780c */ /* 0x000fe20000764270 */
[-C--:B------:R-:W-:Y:S01]  /*3a50*/  FMUL R51, R51, R23.reuse ;  /* 0x0000001733337220 */ /* 0x080fe20000400000 */
[----:B------:R-:W-:Y:S01]  /*3a60*/  ISETP.GT.AND P0, PT, R4, 0x21, PT ;  /* 0x000000210400780c */ /* 0x000fe20003f04270 */
[----:B------:R-:W-:Y:S01]  /*3a70*/  @P5 STG.E.U16 desc[UR36][R6.64+0x32], R37 ;  /* 0x0000322506005986 */ /* 0x000fe2000c101524 */
        /* <DEDUP_REMOVED lines=10> */
[----:B------:R-:W-:-:S02]  /*3b20*/  F2FP.BF16.F32.PACK_AB R41, RZ, R41 ;  /* 0x00000029ff29723e */ /* 0x000fc400000010ff */
[C---:B------:R-:W-:Y:S01]  /*3b30*/  ISETP.GT.AND P1, PT, R3.reuse, 0x8, P1 ;  /* 0x000000080300780c */ /* 0x040fe20000f24270 */
[----:B------:R-:W-:Y:S01]  /*3b40*/  @P3 STG.E.U16 desc[UR36][R8.64+0x32], R39 ;  /* 0x0000322708003986 */ /* 0x000fe2000c101524 */
[C---:B------:R-:W-:Y:S02]  /*3b50*/  ISETP.GT.AND P2, PT, R3.reuse, 0x8, P0 ;  /* 0x000000080300780c */ /* 0x040fe40000744270 */
[C---:B------:R-:W-:Y:S01]  /*3b60*/  ISETP.GT.AND P0, PT, R4.reuse, 0x29, PT ;  /* 0x000000290400780c */ /* 0x040fe20003f04270 */
[----:B------:R-:W-:Y:S01]  /*3b70*/  @P4 STG.E.U16 desc[UR36][R6.64+0x40], R40 ;  /* 0x0000402806004986 */ /* 0x000fe2000c101524 */
[----:B------:R-:W-:Y:S02]  /*3b80*/  ISETP.GT.AND P4, PT, R4, 0x28, PT ;  /* 0x000000280400780c */ /* 0x000fe40003f84270 */
[----:B------:R-:W-:Y:S01]  /*3b90*/  F2FP.BF16.F32.PACK_AB R42, RZ, R42 ;  /* 0x0000002aff2a723e */ /* 0x000fe200000010ff */
[----:B------:R-:W-:Y:S01]  /*3ba0*/  @P5 STG.E.U16 desc[UR36][R6.64+0x42], R41 ;  /* 0x0000422906005986 */ /* 0x000fe2000c101524 */
[----:B------:R-:W-:-:S02]  /*3bb0*/  ISETP.GT.AND P5, PT, R3, RZ, P4 ;  /* 0x000000ff0300720c */ /* 0x000fc400027a4270 */
[C---:B------:R-:W-:Y:S01]  /*3bc0*/  ISETP.GT.AND P3, PT, R3.reuse, RZ, P0 ;  /* 0x000000ff0300720c */ /* 0x040fe20000764270 */
[----:B------:R-:W-:Y:S01]  /*3bd0*/  @P1 STG.E.U16 desc[UR36][R8.64+0x40], R42 ;  /* 0x0000402a08001986 */ /* 0x000fe2000c101524 */
[----:B------:R-:W-:Y:S02]  /*3be0*/  F2FP.BF16.F32.PACK_AB R43, RZ, R43 ;  /* 0x0000002bff2b723e */ /* 0x000fe400000010ff */
[----:B------:R-:W-:Y:S02]  /*3bf0*/  F2FP.BF16.F32.PACK_AB R44, RZ, R44 ;  /* 0x0000002cff2c723e */ /* 0x000fe400000010ff */
[C---:B------:R-:W-:Y:S01]  /*3c00*/  ISETP.GT.AND P4, PT, R3.reuse, 0x8, P4 ;  /* 0x000000080300780c */ /* 0x040fe20002784270 */
[----:B------:R-:W-:Y:S01]  /*3c10*/  @P2 STG.E.U16 desc[UR36][R8.64+0x42], R43 ;  /* 0x0000422b08002986 */ /* 0x000fe2000c101524 */
[----:B------:R-:W-:Y:S02]  /*3c20*/  F2FP.BF16.F32.PACK_AB R45, RZ, R45 ;  /* 0x0000002dff2d723e */ /* 0x000fe400000010ff */
[----:B------:R-:W-:Y:S01]  /*3c30*/  ISETP.GT.AND P2, PT, R4, 0x31, PT ;  /* 0x000000310400780c */ /* 0x000fe20003f44270 */
[----:B------:R-:W-:Y:S01]  /*3c40*/  @P5 STG.E.U16 desc[UR36][R6.64+0x50], R44 ;  /* 0x0000502c06005986 */ /* 0x000fe2000c101524 */
[----:B------:R-:W-:-:S02]  /*3c50*/  ISETP.GT.AND P5, PT, R3, 0x8, P0 ;  /* 0x000000080300780c */ /* 0x000fc400007a4270 */
[C---:B------:R-:W-:Y:S01]  /*3c60*/  ISETP.GT.AND P1, PT, R4.reuse, 0x38, PT ;  /* 0x000000380400780c */ /* 0x040fe20003f24270 */
[----:B------:R-:W-:Y:S01]  /*3c70*/  @P3 STG.E.U16 desc[UR36][R6.64+0x52], R45 ;  /* 0x0000522d06003986 */ /* 0x000fe2000c101524 */
[C---:B------:R-:W-:Y:S02]  /*3c80*/  ISETP.GT.AND P3, PT, R4.reuse, 0x30, PT ;  /* 0x000000300400780c */ /* 0x040fe40003f64270 */
[----:B------:R-:W-:Y:S01]  /*3c90*/  ISETP.GT.AND P0, PT, R4, 0x39, PT ;  /* 0x000000390400780c */ /* 0x000fe20003f04270 */
[----:B------:R-:W-:Y:S01]  /*3ca0*/  @P4 IMAD.MOV.U32 R4, RZ, RZ, R8 ;  /* 0x000000ffff044224 */ /* 0x000fe200078e0008 */
[----:B------:R-:W-:Y:S01]  /*3cb0*/  F2FP.BF16.F32.PACK_AB R46, RZ, R46 ;  /* 0x0000002eff2e723e */ /* 0x000fe200000010ff */
[----:B------:R-:W-:Y:S01]  /*3cc0*/  @P4 IMAD.MOV.U32 R5, RZ, RZ, R9 ;  /* 0x000000ffff054224 */ /* 0x000fe200078e0009 */
[----:B------:R-:W-:Y:S02]  /*3cd0*/  F2FP.BF16.F32.PACK_AB R47, RZ, R47 ;  /* 0x0000002fff2f723e */ /* 0x000fe400000010ff */
[----:B------:R-:W-:-:S02]  /*3ce0*/  F2FP.BF16.F32.PACK_AB R48, RZ, R48 ;  /* 0x00000030ff30723e */ /* 0x000fc400000010ff */
[----:B------:R0:W-:Y:S01]  /*3cf0*/  @P4 STG.E.U16 desc[UR36][R4.64+0x50], R46 ;  /* 0x0000502e04004986 */ /* 0x0001e2000c101524 */
[C---:B------:R-:W-:Y:S02]  /*3d00*/  ISETP.GT.AND P4, PT, R3.reuse, RZ, P2 ;  /* 0x000000ff0300720c */ /* 0x040fe40001784270 */
[----:B------:R-:W-:Y:S02]  /*3d10*/  F2FP.BF16.F32.PACK_AB R49, RZ, R49 ;  /* 0x00000031ff31723e */ /* 0x000fe400000010ff */
[----:B------:R-:W-:Y:S02]  /*3d20*/  ISETP.GT.AND P2, PT, R3, 0x8, P2 ;  /* 0x000000080300780c */ /* 0x000fe40001744270 */
[----:B------:R-:W-:Y:S02]  /*3d30*/  F2FP.BF16.F32.PACK_AB R50, RZ, R50 ;  /* 0x00000032ff32723e */ /* 0x000fe400000010ff */
[----:B------:R-:W-:Y:S02]  /*3d40*/  F2FP.BF16.F32.PACK_AB R51, RZ, R51 ;  /* 0x00000033ff33723e */ /* 0x000fe400000010ff */
[----:B------:R-:W-:Y:S01]  /*3d50*/  F2FP.BF16.F32.PACK_AB R52, RZ, R52 ;  /* 0x00000034ff34723e */ /* 0x000fe200000010ff */
[----:B0-----:R-:W-:Y:S01]  /*3d60*/  @P5 IMAD.MOV.U32 R4, RZ, RZ, R8 ;  /* 0x000000ffff045224 */ /* 0x001fe200078e0008 */
[----:B------:R-:W-:Y:S01]  /*3d70*/  F2FP.BF16.F32.PACK_AB R53, RZ, R53 ;  /* 0x00000035ff35723e */ /* 0x000fe200000010ff */
[----:B------:R-:W-:Y:S01]  /*3d80*/  @P5 IMAD.MOV.U32 R5, RZ, RZ, R9 ;  /* 0x000000ffff055224 */ /* 0x000fe200078e0009 */
[----:B------:R-:W-:-:S02]  /*3d90*/  F2FP.BF16.F32.PACK_AB R54, RZ, R54 ;  /* 0x00000036ff36723e */ /* 0x000fc400000010ff */
[----:B------:R-:W-:Y:S02]  /*3da0*/  F2FP.BF16.F32.PACK_AB R55, RZ, R55 ;  /* 0x00000037ff37723e */ /* 0x000fe400000010ff */
[----:B------:R0:W-:Y:S01]  /*3db0*/  @P5 STG.E.U16 desc[UR36][R4.64+0x52], R47 ;  /* 0x0000522f04005986 */ /* 0x0001e2000c101524 */
[C---:B------:R-:W-:Y:S02]  /*3dc0*/  ISETP.GT.AND P5, PT, R3.reuse, RZ, P3 ;  /* 0x000000ff0300720c */ /* 0x040fe40001fa4270 */
[----:B------:R-:W-:-:S11]  /*3dd0*/  ISETP.GT.AND P3, PT, R3, 0x8, P3 ;  /* 0x000000080300780c */ /* 0x000fd60001f64270 */
[----:B0-----:R-:W-:Y:S02]  /*3de0*/  @P5 IMAD.MOV.U32 R4, RZ, RZ, R6 ;  /* 0x000000ffff045224 */ /* 0x001fe400078e0006 */
[----:B------:R-:W-:-:S05]  /*3df0*/  @P5 IMAD.MOV.U32 R5, RZ, RZ, R7 ;  /* 0x000000ffff055224 */ /* 0x000fca00078e0007 */
[----:B------:R0:W-:Y:S01]  /*3e00*/  @P5 STG.E.U16 desc[UR36][R4.64+0x60], R48 ;  /* 0x0000603004005986 */ /* 0x0001e2000c101524 */
[C---:B------:R-:W-:Y:S02]  /*3e10*/  ISETP.GT.AND P5, PT, R3.reuse, RZ, P0 ;  /* 0x000000ff0300720c */ /* 0x040fe400007a4270 */
[----:B------:R-:W-:Y:S01]  /*3e20*/  ISETP.GT.AND P0, PT, R3, 0x8, P0 ;  /* 0x000000080300780c */ /* 0x000fe20000704270 */
[----:B0-----:R-:W-:Y:S02]  /*3e30*/  @P4 IMAD.MOV.U32 R4, RZ, RZ, R6 ;  /* 0x000000ffff044224 */ /* 0x001fe400078e0006 */
[----:B------:R-:W-:-:S05]  /*3e40*/  @P4 IMAD.MOV.U32 R5, RZ, RZ, R7 ;  /* 0x000000ffff054224 */ /* 0x000fca00078e0007 */
[----:B------:R0:W-:Y:S01]  /*3e50*/  @P4 STG.E.U16 desc[UR36][R4.64+0x62], R49 ;  /* 0x0000623104004986 */ /* 0x0001e2000c101524 */
[C---:B------:R-:W-:Y:S02]  /*3e60*/  ISETP.GT.AND P4, PT, R3.reuse, RZ, P1 ;  /* 0x000000ff0300720c */ /* 0x040fe40000f84270 */
[----:B------:R-:W-:Y:S01]  /*3e70*/  ISETP.GT.AND P1, PT, R3, 0x8, P1 ;  /* 0x000000080300780c */ /* 0x000fe20000f24270 */
[----:B0-----:R-:W-:Y:S02]  /*3e80*/  @P3 IMAD.MOV.U32 R4, RZ, RZ, R8 ;  /* 0x000000ffff043224 */ /* 0x001fe400078e0008 */
[----:B------:R-:W-:-:S05]  /*3e90*/  @P3 IMAD.MOV.U32 R5, RZ, RZ, R9 ;  /* 0x000000ffff053224 */ /* 0x000fca00078e0009 */
[----:B------:R0:W-:Y:S02]  /*3ea0*/  @P3 STG.E.U16 desc[UR36][R4.64+0x60], R50 ;  /* 0x0000603204003986 */ /* 0x0001e4000c101524 */
[----:B0-----:R-:W-:Y:S02]  /*3eb0*/  @P2 IMAD.MOV.U32 R4, RZ, RZ, R8 ;  /* 0x000000ffff042224 */ /* 0x001fe400078e0008 */
[----:B------:R-:W-:-:S05]  /*3ec0*/  @P2 IMAD.MOV.U32 R5, RZ, RZ, R9 ;  /* 0x000000ffff052224 */ /* 0x000fca00078e0009 */
[----:B------:R0:W-:Y:S02]  /*3ed0*/  @P2 STG.E.U16 desc[UR36][R4.64+0x62], R51 ;  /* 0x0000623304002986 */ /* 0x0001e4000c101524 */
[----:B0-----:R-:W-:Y:S02]  /*3ee0*/  @P4 IMAD.MOV.U32 R4, RZ, RZ, R6 ;  /* 0x000000ffff044224 */ /* 0x001fe400078e0006 */
[----:B------:R-:W-:-:S05]  /*3ef0*/  @P4 IMAD.MOV.U32 R5, RZ, RZ, R7 ;  /* 0x000000ffff054224 */ /* 0x000fca00078e0007 */
[----:B------:R0:W-:Y:S04]  /*3f00*/  @P4 STG.E.U16 desc[UR36][R4.64+0x70], R52 ;  /* 0x0000703404004986 */ /* 0x0001e8000c101524 */
[----:B------:R1:W-:Y:S01]  /*3f10*/  @P5 STG.E.U16 desc[UR36][R6.64+0x72], R53 ;  /* 0x0000723506005986 */ /* 0x0003e2000c101524 */
[----:B0-----:R-:W-:Y:S02]  /*3f20*/  @P1 IMAD.MOV.U32 R4, RZ, RZ, R8 ;  /* 0x000000ffff041224 */ /* 0x001fe400078e0008 */
[----:B------:R-:W-:-:S05]  /*3f30*/  @P1 IMAD.MOV.U32 R5, RZ, RZ, R9 ;  /* 0x000000ffff051224 */ /* 0x000fca00078e0009 */
[----:B------:R1:W-:Y:S04]  /*3f40*/  @P1 STG.E.U16 desc[UR36][R4.64+0x70], R54 ;  /* 0x0000703604001986 */ /* 0x0003e8000c101524 */
[----:B------:R1:W-:Y:S02]  /*3f50*/  @P0 STG.E.U16 desc[UR36][R8.64+0x72], R55 ;  /* 0x0000723708000986 */ /* 0x0003e4000c101524 */
.L_x_90:
[----:B------:R-:W-:Y:S05]  /*3f60*/  BSYNC B0 ;  /* 0x0000000000007941 */ /* 0x000fea0003800000 */
.L_x_28:
[----:B------:R-:W-:Y:S01]  /*3f70*/  ULDC UR4, c[0x0][0xc] ;  /* 0x0000030000047ab9 */ /* 0x000fe20000000800 */
[----:B------:R-:W-:Y:S01]  /*3f80*/  ULDC UR5, c[0x0][0x10] ;  /* 0x0000040000057ab9 */ /* 0x000fe20000000800 */
[----:B------:R-:W0:Y:S01]  /*3f90*/  LDC R3, c[0x0][0x14] ;  /* 0x00000500ff037b82 */ /* 0x000e220000000800 */
[----:B------:R-:W-:Y:S01]  /*3fa0*/  UIMAD.WIDE.U32 UR4, UR4, UR5, URZ ;  /* 0x00000005040472a5 */ /* 0x000fe2000f8e003f */
[----:B------:R-:W-:Y:S02]  /*3fb0*/  IMAD.MOV.U32 R59, RZ, RZ, -0x1 ;  /* 0xffffffffff3b7424 */ /* 0x000fe400078e00ff */
[----:B------:R-:W-:-:S03]  /*3fc0*/  IMAD.MOV.U32 R57, RZ, RZ, -0x1 ;  /* 0xffffffffff397424 */ /* 0x000fc600078e00ff */
[----:B0-----:R-:W-:-:S04]  /*3fd0*/  IMAD.WIDE.U32 R16, R3, UR4, R16 ;  /* 0x0000000403107c25 */ /* 0x001fc8000f8e0010 */
[----:B------:R-:W-:Y:S01]  /*3fe0*/  IMAD R3, R3, UR5, RZ ;  /* 0x0000000503037c24 */ /* 0x000fe2000f8e02ff */
[----:B------:R-:W-:Y:S02]  /*3ff0*/  ULDC.64 UR4, c[0x0][0x650] ;  /* 0x0001940000047ab9 */ /* 0x000fe40000000a00 */
[----:B------:R-:W-:Y:S01]  /*4000*/  ISETP.GE.U32.AND P0, PT, R16, UR4, PT ;  /* 0x0000000410007c0c */ /* 0x000fe2000bf06070 */
[--C-:B------:R-:W-:Y:S01]  /*4010*/  IMAD.IADD R17, R17, 0x1, R3.reuse ;  /* 0x0000000111117824 */ /* 0x100fe200078e0203 */
[----:B------:R-:W-:-:S04]  /*4020*/  PRMT R3, RZ, 0x7610, R3 ;  /* 0x00007610ff037816 */ /* 0x000fc80000000003 */
[----:B------:R-:W-:-:S13]  /*4030*/  ISETP.GE.U32.AND.EX P0, PT, R17, UR5, PT, P0 ;  /* 0x0000000511007c0c */ /* 0x000fda000bf06100 */
[----:B------:R-:W-:Y:S05]  /*4040*/  @P0 BRA `(.L_x_91) ;  /* 0x0000000400640947 */ /* 0x000fea0003800000 */
[----:B---3--:R-:W0:Y:S01]  /*4050*/  S2R R12, SR_CTAID.X ;  /* 0x00000000000c7919 */ /* 0x008e220000002500 */
[----:B-12-4-:R-:W1:Y:S01]  /*4060*/  LDC.64 R10, c[0x0][0x628] ;  /* 0x00018a00ff0a7b82 */ /* 0x016e620000000a00 */
[----:B------:R-:W-:Y:S01]  /*4070*/  ULDC UR4, c[0x0][0x150] ;  /* 0x0000540000047ab9 */ /* 0x000fe20000000800 */
[----:B------:R-:W-:Y:S01]  /*4080*/  IMAD.MOV.U32 R8, RZ, RZ, R16 ;  /* 0x000000ffff087224 */ /* 0x000fe200078e0010 */
[----:B-----5:R-:W2:Y:S01]  /*4090*/  S2R R24, SR_CTAID.Y ;  /* 0x0000000000187919 */ /* 0x020ea20000002600 */
[----:B------:R-:W-:-:S04]  /*40a0*/  IMAD.MOV.U32 R9, RZ, RZ, R17 ;  /* 0x000000ffff097224 */ /* 0x000fc800078e0011 */
[----:B------:R-:W3:Y:S08]  /*40b0*/  LDC R21, c[0x0][0x144] ;  /* 0x00005100ff157b82 */ /* 0x000ef00000000800 */
[----:B------:R-:W4:Y:S08]  /*40c0*/  LDC R0, c[0x0][0x630] ;  /* 0x00018c00ff007b82 */ /* 0x000f300000000800 */
[----:B------:R-:W2:Y:S01]  /*40d0*/  LDC.64 R14, c[0x0][0x620] ;  /* 0x00018800ff0e7b82 */ /* 0x000ea20000000a00 */
[----:B-1----:R-:W-:-:S04]  /*40e0*/  ISETP.NE.U32.AND P0, PT, R10, RZ, PT ;  /* 0x000000ff0a00720c */ /* 0x002fc80003f05070 */
[----:B------:R-:W-:Y:S02]  /*40f0*/  ISETP.NE.AND.EX P0, PT, R11, RZ, PT, P0 ;  /* 0x000000ff0b00720c */ /* 0x000fe40003f05300 */
[----:B0-----:R-:W-:-:S05]  /*4100*/  I2FP.F32.U32 R3, R12 ;  /* 0x0000000c00037245 */ /* 0x001fca0000201000 */
[----:B------:R-:W-:-:S04]  /*4110*/  FMUL R3, R3, UR4 ;  /* 0x0000000403037c20 */ /* 0x000fc80008400000 */
[----:B------:R0:W1:Y:S02]  /*4120*/  F2I.U32.TRUNC.NTZ R20, R3 ;  /* 0x0000000300147305 */ /* 0x000064000020f000 */
[----:B---34-:R-:W-:Y:S05]  /*4130*/  @!P0 BRA `(.L_x_92) ;  /* 0x0000000000288947 */ /* 0x018fea0003800000 */
[----:B0-----:R-:W0:Y:S02]  /*4140*/  LDC R3, c[0x0][0x634] ;  /* 0x00018d00ff037b82 */ /* 0x001e240000000800 */
        /* <DEDUP_REMOVED lines=9> */
.L_x_92:
[----:B------:R-:W3:Y:S01]  /*41e0*/  LDC.64 R28, c[0x0][0x640] ;  /* 0x00019000ff1c7b82 */ /* 0x000ee20000000a00 */
[-CC-:B------:R-:W-:Y:S01]  /*41f0*/  SHF.R.U64 R57, R8, R0.reuse, R9.reuse ;  /* 0x0000000008397219 */ /* 0x180fe20000001209 */
[----:B-1----:R-:W-:Y:S01]  /*4200*/  IMAD.MOV R20, RZ, RZ, -R20 ;  /* 0x000000ffff147224 */ /* 0x002fe200078e0a14 */
[----:B------:R-:W-:Y:S01]  /*4210*/  SHF.R.U32.HI R0, RZ, R0, R9 ;  /* 0x00000000ff007219 */ /* 0x000fe20000011609 */
[----:B------:R-:W-:Y:S01]  /*4220*/  ULDC UR4, c[0x0][0x154] ;  /* 0x0000550000047ab9 */ /* 0x000fe20000000800 */
[----:B0-----:R-:W-:Y:S01]  /*4230*/  IADD3 R3, P0, RZ, -R57, RZ ;  /* 0x80000039ff037210 */ /* 0x001fe20007f1e0ff */
[----:B------:R-:W-:Y:S02]  /*4240*/  IMAD R21, R21, R20, R12 ;  /* 0x0000001415157224 */ /* 0x000fe400078e020c */
[----:B------:R-:W0:Y:S01]  /*4250*/  LDC R6, c[0x0][0x618] ;  /* 0x00018600ff067b82 */ /* 0x000e220000000800 */
[----:B------:R-:W-:Y:S02]  /*4260*/  IMAD.MOV.U32 R7, RZ, RZ, 0x1 ;  /* 0x00000001ff077424 */ /* 0x000fe400078e00ff */
[----:B------:R-:W-:-:S04]  /*4270*/  IMAD.X R5, RZ, RZ, ~R0, P0 ;  /* 0x000000ffff057224 */ /* 0x000fc800000e0e00 */
[-C--:B--2---:R-:W-:Y:S01]  /*4280*/  IMAD R0, R5, R14.reuse, RZ ;  /* 0x0000000e05007224 */ /* 0x084fe200078e02ff */
[----:B------:R-:W1:Y:S01]  /*4290*/  LDC R8, c[0x0][0x608] ;  /* 0x00018200ff087b82 */ /* 0x000e620000000800 */
[----:B------:R-:W-:-:S04]  /*42a0*/  IMAD.WIDE.U32 R4, R3, R14, R16 ;  /* 0x0000000e03047225 */ /* 0x000fc800078e0010 */
[----:B------:R-:W-:Y:S01]  /*42b0*/  IMAD R3, R3, R15, R0 ;  /* 0x0000000f03037224 */ /* 0x000fe200078e0200 */
[----:B------:R-:W-:Y:S02]  /*42c0*/  I2FP.F32.U32 R0, R24 ;  /* 0x0000001800007245 */ /* 0x000fe40000201000 */
[----:B------:R-:W2:Y:S01]  /*42d0*/  LDC R26, c[0x0][0x658] ;  /* 0x00019600ff1a7b82 */ /* 0x000ea20000000800 */
[----:B------:R-:W-:Y:S01]  /*42e0*/  IMAD.IADD R3, R5, 0x1, R3 ;  /* 0x0000000105037824 */ /* 0x000fe200078e0203 */
[----:B---3--:R-:W-:Y:S01]  /*42f0*/  ISETP.NE.U32.AND P0, PT, R28, RZ, PT ;  /* 0x000000ff1c00720c */ /* 0x008fe20003f05070 */
[----:B------:R-:W-:Y:S01]  /*4300*/  FMUL R0, R0, UR4 ;  /* 0x0000000400007c20 */ /* 0x000fe20008400000 */
[----:B------:R-:W-:Y:S02]  /*4310*/  IMAD.MOV.U32 R5, RZ, RZ, -0x1 ;  /* 0xffffffffff057424 */ /* 0x000fe400078e00ff */
[----:B------:R-:W-:Y:S01]  /*4320*/  ISETP.NE.AND.EX P0, PT, R29, RZ, PT, P0 ;  /* 0x000000ff1d00720c */ /* 0x000fe20003f05300 */
[----:B------:R3:W4:Y:S01]  /*4330*/  F2I.U32.TRUNC.NTZ R13, R0 ;  /* 0x00000000000d7305 */ /* 0x000722000020f000 */
[----:B------:R-:W3:Y:S01]  /*4340*/  LDC R15, c[0x0][0x148] ;  /* 0x00005200ff0f7b82 */ /* 0x000ee20000000800 */
[----:B0-----:R-:W-:-:S02]  /*4350*/  SHF.R.U64 R12, R4, R6, R3 ;  /* 0x00000006040c7219 */ /* 0x001fc40000001203 */
[----:B------:R-:W-:-:S05]  /*4360*/  SHF.R.U32.HI R3, RZ, R6, R3 ;  /* 0x00000006ff037219 */ /* 0x000fca0000011603 */
[----:B------:R-:W0:Y:S01]  /*4370*/  LDC R20, c[0x0][0x600] ;  /* 0x00018000ff147b82 */ /* 0x000e220000000800 */
[-CC-:B-1----:R-:W-:Y:S02]  /*4380*/  SHF.R.U64 R10, R12, R8.reuse, R3.reuse ;  /* 0x000000080c0a7219 */ /* 0x182fe40000001203 */
[----:B------:R-:W-:-:S05]  /*4390*/  SHF.R.U32.HI R3, RZ, R8, R3 ;  /* 0x00000008ff037219 */ /* 0x000fca0000011603 */
[----:B------:R-:W1:Y:S01]  /*43a0*/  LDC R27, c[0x0][0x648] ;  /* 0x00019200ff1b7b82 */ /* 0x000e620000000800 */
[-C--:B--2---:R-:W-:Y:S02]  /*43b0*/  SHF.L.U32 R4, R5, R26.reuse, RZ ;  /* 0x0000001a05047219 */ /* 0x084fe400000006ff */
[-CC-:B------:R-:W-:Y:S02]  /*43c0*/  SHF.R.U64 R14, R10, R26.reuse, R3.reuse ;  /* 0x0000001a0a0e7219 */ /* 0x180fe40000001203 */
[----:B------:R-:W-:Y:S02]  /*43d0*/  SHF.R.U32.HI R5, RZ, R26, R3 ;  /* 0x0000001aff057219 */ /* 0x000fe40000011603 */
[----:B------:R-:W-:Y:S01]  /*43e0*/  LOP3.LUT R25, RZ, R4, RZ, 0x33, !PT ;  /* 0x00000004ff197212 */ /* 0x000fe200078e33ff */
[----:B------:R-:W2:Y:S01]  /*43f0*/  LDC R30, c[0x0][0x638] ;  /* 0x00018e00ff1e7b82 */ /* 0x000ea20000000800 */
[----:B------:R-:W-:Y:S01]  /*4400*/  SHF.L.U32 R26, R7, R26, RZ ;  /* 0x0000001a071a7219 */ /* 0x000fe200000006ff */
[----:B------:R-:W-:-:S06]  /*4410*/  IMAD.MOV.U32 R4, RZ, RZ, R14 ;  /* 0x000000ffff047224 */ /* 0x000fcc00078e000e */
[----:B------:R-:W0:Y:S01]  /*4420*/  LDC R31, c[0x0][0x610] ;  /* 0x00018400ff1f7b82 */ /* 0x000e220000000800 */
[----:B----4-:R-:W-:Y:S05]  /*4430*/  @!P0 BRA `(.L_x_93) ;  /* 0x0000000000288947 */ /* 0x010fea0003800000 */
[----:B------:R-:W4:Y:S02]  /*4440*/  LDC R3, c[0x0][0x64c] ;  /* 0x00019300ff037b82 */ /* 0x000f240000000800 */
[----:B----4-:R-:W-:-:S05]  /*4450*/  IADD3 R3, P0, R14, R3, RZ ;  /* 0x000000030e037210 */ /* 0x010fca0007f1e0ff */
        /* <DEDUP_REMOVED lines=8> */
.L_x_93:
[----:B------:R-:W-:Y:S01]  /*44e0*/  ISETP.NE.AND P0, PT, R2, 0x1, PT ;  /* 0x000000010200780c */ /* 0x000fe20003f05270 */
[----:B0-----:R-:W-:Y:S01]  /*44f0*/  VIADD R7, R20, 0xffffffff ;  /* 0xffffffff14077836 */ /* 0x001fe20000000000 */
[----:B-1-3--:R-:W-:Y:S01]  /*4500*/  SHF.R.U64 R0, R4, R27, R5 ;  /* 0x0000001b04007219 */ /* 0x00afe20000001205 */
[----:B------:R-:W-:Y:S01]  /*4510*/  IMAD.MOV R13, RZ, RZ, -R13 ;  /* 0x000000ffff0d7224 */ /* 0x000fe200078e0a0d */
[----:B------:R-:W-:Y:S01]  /*4520*/  LOP3.LUT R5, R10, R25, RZ, 0xc0, !PT ;  /* 0x000000190a057212 */ /* 0x000fe200078ec0ff */
[----:B------:R-:W-:Y:S01]  /*4530*/  IMAD.MOV.U32 R4, RZ, RZ, 0x1 ;  /* 0x00000001ff047424 */ /* 0x000fe200078e00ff */
[----:B------:R-:W-:Y:S01]  /*4540*/  LOP3.LUT R12, R12, R7, RZ, 0xc0, !PT ;  /* 0x000000070c0c7212 */ /* 0x000fe200078ec0ff */
[----:B------:R-:W-:Y:S02]  /*4550*/  IMAD.MOV R3, RZ, RZ, -R0 ;  /* 0x000000ffff037224 */ /* 0x000fe400078e0a00 */
[----:B------:R-:W-:Y:S02]  /*4560*/  IMAD R0, R26, R0, R5 ;  /* 0x000000001a007224 */ /* 0x000fe400078e0205 */
[----:B--2---:R-:W-:-:S02]  /*4570*/  IMAD R3, R3, R30, R14 ;  /* 0x0000001e03037224 */ /* 0x004fc400078e020e */
[----:B------:R-:W-:Y:S02]  /*4580*/  @P0 IMAD R21, R15, R13, R24 ;  /* 0x0000000d0f150224 */ /* 0x000fe400078e0218 */
[----:B------:R-:W-:Y:S01]  /*4590*/  IMAD R5, R3, R20, R12 ;  /* 0x0000001403057224 */ /* 0x000fe200078e020c */
[----:B------:R-:W-:Y:S01]  /*45a0*/  PRMT R3, R4, 0x7610, R3 ;  /* 0x0000761004037816 */ /* 0x000fe20000000003 */
[----:B------:R-:W-:-:S05]  /*45b0*/  IMAD R0, R0, R31, R21 ;  /* 0x0000001f00007224 */ /* 0x000fca00078e0215 */
[----:B------:R-:W-:Y:S02]  /*45c0*/  SEL R59, R5, R0, !P0 ;  /* 0x00000000053b7207 */ /* 0x000fe40004000000 */
[----:B------:R-:W-:-:S07]  /*45d0*/  SEL R0, R0, R5, !P0 ;  /* 0x0000000500007207 */ /* 0x000fce0004000000 */
.L_x_91:
[----:B------:R-:W-:Y:S01]  /*45e0*/  LOP3.LUT P0, RZ, R3, 0xff, RZ, 0xc0, !PT ;  /* 0x000000ff03ff7812 */ /* 0x000fe2000780c0ff */
[----:B------:R-:W-:-:S12]  /*45f0*/  IMAD.MOV.U32 R58, RZ, RZ, R0 ;  /* 0x000000ffff3a7224 */ /* 0x000fd800078e0000 */
[----:B------:R-:W-:Y:S05]  /*4600*/  @P0 BRA `(.L_x_94) ;  /* 0xffffffc800400947 */ /* 0x000fea000383ffff */
[----:B------:R-:W-:Y:S05]  /*4610*/  EXIT ;  /* 0x000000000000794d */ /* 0x000fea0003800000 */
.L_x_3:
[----:B0-----:R-:W-:Y:S01]  /*4620*/  ULDC.64 UR4, c[0x0][0x650] ;  /* 0x0001940000047ab9 */ /* 0x001fe20000000a00 */
        /* <DEDUP_REMOVED lines=25> */
.L_x_96:
[--C-:B------:R-:W-:Y:S01]  /*47c0*/  SHF.R.U64 R12, R10, R14, R11.reuse ;  /* 0x0000000e0a0c7219 */ /* 0x100fe2000000120b */
[----:B------:R-:W0:Y:S01]  /*47d0*/  LDC R22, c[0x0][0x618] ;  /* 0x00018600ff167b82 */ /* 0x000e220000000800 */
[----:B------:R-:W-:Y:S01]  /*47e0*/  I2FP.F32.U32 R6, R4 ;  /* 0x0000000400067245 */ /* 0x000fe20000201000 */
[----:B------:R-:W-:Y:S01]  /*47f0*/  ULDC UR4, c[0x0][0x150] ;  /* 0x0000540000047ab9 */ /* 0x000fe20000000800 */
[----:B------:R-:W-:Y:S02]  /*4800*/  SHF.R.U32.HI R5, RZ, R14, R11 ;  /* 0x0000000eff057219 */ /* 0x000fe4000001160b */
[----:B------:R-:W-:Y:S01]  /*4810*/  IADD3 R9, P0, RZ, -R12, RZ ;  /* 0x8000000cff097210 */ /* 0x000fe20007f1e0ff */
[----:B------:R-:W-:Y:S01]  /*4820*/  FMUL R11, R6, UR4 ;  /* 0x00000004060b7c20 */ /* 0x000fe20008400000 */
[----:B------:R-:W-:Y:S01]  /*4830*/  ULDC UR4, c[0x0][0x154] ;  /* 0x0000550000047ab9 */ /* 0x000fe20000000800 */
[----:B------:R-:W1:Y:S02]  /*4840*/  LDC.64 R24, c[0x0][0x640] ;  /* 0x00019000ff187b82 */ /* 0x000e640000000a00 */
[----:B------:R-:W-:-:S02]  /*4850*/  IMAD.X R5, RZ, RZ, ~R5, P0 ;  /* 0x000000ffff057224 */ /* 0x000fc400000e0e05 */
[----:B------:R-:W2:Y:S01]  /*4860*/  F2I.U32.TRUNC.NTZ R11, R11 ;  /* 0x0000000b000b7305 */ /* 0x000ea2000020f000 */
[----:B------:R-:W-:-:S03]  /*4870*/  IMAD.WIDE.U32 R6, R9, R20, R16 ;  /* 0x0000001409067225 */ /* 0x000fc600078e0010 */
[----:B------:R-:W3:Y:S01]  /*4880*/  LDC R13, c[0x0][0x144] ;  /* 0x00005100ff0d7b82 */ /* 0x000ee20000000800 */
[----:B------:R-:W-:-:S04]  /*4890*/  IMAD R8, R5, R20, RZ ;  /* 0x0000001405087224 */ /* 0x000fc800078e02ff */
[----:B------:R-:W-:Y:S02]  /*48a0*/  IMAD R5, R9, R21, R8 ;  /* 0x0000001509057224 */ /* 0x000fe400078e0208 */
[----:B------:R-:W-:Y:S01]  /*48b0*/  IMAD.MOV.U32 R8, RZ, RZ, -0x1 ;  /* 0xffffffffff087424 */ /* 0x000fe200078e00ff */
[----:B------:R-:W4:Y:S01]  /*48c0*/  LDC R14, c[0x0][0x608] ;  /* 0x00018200ff0e7b82 */ /* 0x000f220000000800 */
[----:B------:R-:W-:Y:S01]  /*48d0*/  IMAD.IADD R5, R7, 0x1, R5 ;  /* 0x0000000107057824 */ /* 0x000fe200078e0205 */
[----:B------:R-:W-:-:S04]  /*48e0*/  I2FP.F32.U32 R7, R3 ;  /* 0x0000000300077245 */ /* 0x000fc80000201000 */
[-C--:B0-----:R-:W-:Y:S01]  /*48f0*/  SHF.R.U64 R10, R6, R22.reuse, R5 ;  /* 0x00000016060a7219 */ /* 0x081fe20000001205 */
[----:B--2---:R-:W-:Y:S01]  /*4900*/  IMAD.MOV R6, RZ, RZ, -R11 ;  /* 0x000000ffff067224 */ /* 0x004fe200078e0a0b */
[----:B------:R-:W0:Y:S01]  /*4910*/  LDC R9, c[0x0][0x658] ;  /* 0x00019600ff097b82 */ /* 0x000e220000000800 */
[----:B-1----:R-:W-:Y:S01]  /*4920*/  ISETP.NE.U32.AND P0, PT, R24, RZ, PT ;  /* 0x000000ff1800720c */ /* 0x002fe20003f05070 */
[----:B------:R-:W-:Y:S01]  /*4930*/  FMUL R7, R7, UR4 ;  /* 0x0000000407077c20 */ /* 0x000fe20008400000 */
[----:B------:R-:W-:Y:S02]  /*4940*/  SHF.R.U32.HI R5, RZ, R22, R5 ;  /* 0x00000016ff057219 */ /* 0x000fe40000011605 */
[----:B------:R-:W-:-:S03]  /*4950*/  ISETP.NE.AND.EX P0, PT, R25, RZ, PT, P0 ;  /* 0x000000ff1900720c */ /* 0x000fc60003f05300 */
[----:B------:R-:W1:Y:S01]  /*4960*/  LDC R20, c[0x0][0x148] ;  /* 0x00005200ff147b82 */ /* 0x000e620000000800 */
[----:B---3--:R-:W-:Y:S02]  /*4970*/  IMAD R23, R13, R6, R4 ;  /* 0x000000060d177224 */ /* 0x008fe400078e0204 */
[----:B------:R-:W-:-:S05]  /*4980*/  IMAD.MOV.U32 R6, RZ, RZ, 0x1 ;  /* 0x00000001ff067424 */ /* 0x000fca00078e00ff */
[----:B------:R-:W2:Y:S01]  /*4990*/  LDC R21, c[0x0][0x600] ;  /* 0x00018000ff157b82 */ /* 0x000ea20000000800 */
[-CC-:B----4-:R-:W-:Y:S02]  /*49a0*/  SHF.R.U64 R13, R10, R14.reuse, R5.reuse ;  /* 0x0000000e0a0d7219 */ /* 0x190fe40000001205 */
[----:B------:R-:W-:Y:S02]  /*49b0*/  SHF.R.U32.HI R4, RZ, R14, R5 ;  /* 0x0000000eff047219 */ /* 0x000fe40000011605 */
[----:B------:R3:W4:Y:S03]  /*49c0*/  F2I.U32.TRUNC.NTZ R14, R7 ;  /* 0x00000007000e7305 */ /* 0x000726000020f000 */
[----:B------:R-:W1:Y:S01]  /*49d0*/  LDC R26, c[0x0][0x648] ;  /* 0x00019200ff1a7b82 */ /* 0x000e620000000800 */
[-C--:B0-----:R-:W-:Y:S02]  /*49e0*/  SHF.R.U64 R15, R13, R9.reuse, R4 ;  /* 0x000000090d0f7219 */ /* 0x081fe40000001204 */
[----:B------:R-:W-:-:S02]  /*49f0*/  SHF.L.U32 R8, R8, R9, RZ ;  /* 0x0000000908087219 */ /* 0x000fc400000006ff */
[-C--:B------:R-:W-:Y:S01]  /*4a00*/  SHF.R.U32.HI R5, RZ, R9.reuse, R4 ;  /* 0x00000009ff057219 */ /* 0x080fe20000011604 */
[----:B------:R-:W-:Y:S01]  /*4a10*/  IMAD.MOV.U32 R4, RZ, RZ, R15 ;  /* 0x000000ffff047224 */ /* 0x000fe200078e000f */
[----:B------:R-:W-:Y:S01]  /*4a20*/  SHF.L.U32 R22, R6, R9, RZ ;  /* 0x0000000906167219 */ /* 0x000fe200000006ff */
[----:B------:R-:W0:Y:S01]  /*4a30*/  LDC R27, c[0x0][0x638] ;  /* 0x00018e00ff1b7b82 */ /* 0x000e220000000800 */
[----:B------:R-:W-:-:S07]  /*4a40*/  LOP3.LUT R28, RZ, R8, RZ, 0x33, !PT ;  /* 0x00000008ff1c7212 */ /* 0x000fce00078e33ff */
        /* <DEDUP_REMOVED lines=12> */
.L_x_97:
[----:B------:R-:W-:Y:S01]  /*4b10*/  ISETP.NE.AND P0, PT, R2, 0x1, PT ;  /* 0x000000010200780c */ /* 0x000fe20003f05270 */
[----:B--2---:R-:W-:Y:S01]  /*4b20*/  VIADD R7, R21, 0xffffffff ;  /* 0xffffffff15077836 */ /* 0x004fe20000000000 */
[----:B-1----:R-:W-:Y:S01]  /*4b30*/  SHF.R.U64 R5, R4, R26, R5 ;  /* 0x0000001a04057219 */ /* 0x002fe20000001205 */
[----:B------:R-:W-:Y:S01]  /*4b40*/  IMAD.MOV R14, RZ, RZ, -R14 ;  /* 0x000000ffff0e7224 */ /* 0x000fe200078e0a0e */
[----:B------:R-:W-:Y:S01]  /*4b50*/  LOP3.LUT R4, R13, R28, RZ, 0xc0, !PT ;  /* 0x0000001c0d047212 */ /* 0x000fe200078ec0ff */
[----:B------:R-:W-:Y:S01]  /*4b60*/  IMAD.MOV.U32 R8, RZ, RZ, R12 ;  /* 0x000000ffff087224 */ /* 0x000fe200078e000c */
[----:B------:R-:W-:Y:S01]  /*4b70*/  LOP3.LUT R10, R10, R7, RZ, 0xc0, !PT ;  /* 0x000000070a0a7212 */ /* 0x000fe200078ec0ff */
[----:B------:R-:W-:Y:S02]  /*4b80*/  IMAD.MOV R6, RZ, RZ, -R5 ;  /* 0x000000ffff067224 */ /* 0x000fe400078e0a05 */
[----:B------:R-:W-:-:S04]  /*4b90*/  IMAD R4, R22, R5, R4 ;  /* 0x0000000516047224 */ /* 0x000fc800078e0204 */
[----:B------:R-:W-:Y:S02]  /*4ba0*/  @P0 IMAD R23, R20, R14, R3 ;  /* 0x0000000e14170224 */ /* 0x000fe400078e0203 */
[----:B0-----:R-:W-:Y:S02]  /*4bb0*/  IMAD R3, R6, R27, R15 ;  /* 0x0000001b06037224 */ /* 0x001fe400078e020f */
[----:B------:R-:W-:Y:S02]  /*4bc0*/  IMAD R7, R4, R29, R23 ;  /* 0x0000001d04077224 */ /* 0x000fe400078e0217 */
[----:B------:R-:W-:Y:S02]  /*4bd0*/  IMAD R4, R3, R21, R10 ;  /* 0x0000001503047224 */ /* 0x000fe400078e020a */
[----:B------:R-:W-:-:S03]  /*4be0*/  IMAD.MOV.U32 R6, RZ, RZ, 0x1 ;  /* 0x00000001ff067424 */ /* 0x000fc600078e00ff */
[----:B------:R-:W-:Y:S02]  /*4bf0*/  SEL R9, R4, R7, !P0 ;  /* 0x0000000704097207 */ /* 0x000fe40004000000 */
[----:B------:R-:W-:-:S07]  /*4c00*/  SEL R7, R7, R4, !P0 ;  /* 0x0000000407077207 */ /* 0x000fce0004000000 */
.L_x_95:
[----:B------:R-:W-:-:S08]  /*4c10*/  NOP ;  /* 0x0000000000007918 */ /* 0x000fd00000000000 */
[----:B------:R-:W0:-:S00]  /*4c20*/  USETMAXREG.DEALLOC.CTAPOOL 0x28 ;  /* 0x00000028000079c8 */ /* 0x000e0000080e0500 */
[----:B0-----:R-:W-:-:S13]  /*4c30*/  ISETP.NE.AND P0, PT, R0, RZ, PT ;  /* 0x000000ff0000720c */ /* 0x001fda0003f05270 */
[----:B------:R-:W-:Y:S05]  /*4c40*/  @P0 EXIT ;  /* 0x000000000000094d */ /* 0x000fea0003800000 */
[----:B------:R-:W-:Y:S01]  /*4c50*/  LOP3.LUT P0, RZ, R6, 0xff, RZ, 0xc0, !PT ;  /* 0x000000ff06ff7812 */ /* 0x000fe2000780c0ff */
[----:B------:R-:W-:Y:S02]  /*4c60*/  IMAD.MOV.U32 R0, RZ, RZ, 0x1 ;  /* 0x00000001ff007424 */ /* 0x000fe400078e00ff */
[----:B------:R-:W-:-:S10]  /*4c70*/  IMAD.MOV.U32 R12, RZ, RZ, RZ ;  /* 0x000000ffff0c7224 */ /* 0x000fd400078e00ff */
[----:B------:R-:W-:Y:S05]  /*4c80*/  @!P0 BRA `(.L_x_98) ;  /* 0x0000000c00308947 */ /* 0x000fea0003800000 */
[----:B------:R-:W0:Y:S01]  /*4c90*/  LDC R0, c[0x0][0x28c] ;  /* 0x0000a300ff007b82 */ /* 0x000e220000000800 */
[----:B------:R-:W-:Y:S01]  /*4ca0*/  ULDC UR5, c[0x0][0x600] ;  /* 0x0001800000057ab9 */ /* 0x000fe20000000800 */
[----:B------:R-:W-:Y:S01]  /*4cb0*/  ULDC UR4, c[0x0][0xc] ;  /* 0x0000030000047ab9 */ /* 0x000fe20000000800 */
[----:B------:R-:W-:Y:S01]  /*4cc0*/  UIADD3 UR16, UR5, -0x1, URZ ;  /* 0xffffffff05107890 */ /* 0x000fe2000fffe03f */
[C---:B------:R-:W-:Y:S01]  /*4cd0*/  LOP3.LUT P2, RZ, R18.reuse, 0x7f, RZ, 0xc0, !PT ;  /* 0x0000007f12ff7812 */ /* 0x040fe2000784c0ff */
[----:B------:R-:W-:Y:S01]  /*4ce0*/  ULDC UR6, c[0x0][0x658] ;  /* 0x0001960000067ab9 */ /* 0x000fe20000000800 */
[----:B------:R-:W-:Y:S01]  /*4cf0*/  ULDC UR5, c[0x0][0x10] ;  /* 0x0000040000057ab9 */ /* 0x000fe20000000800 */
[----:B------:R-:W-:Y:S01]  /*4d00*/  UMOV UR7, 0xffffffff ;  /* 0xffffffff00077882 */ /* 0x000fe20000000000 */
[----:B------:R-:W-:Y:S01]  /*4d10*/  UMOV UR8, 0x1 ;  /* 0x0000000100087882 */ /* 0x000fe20000000000 */
[----:B------:R-:W-:Y:S01]  /*4d20*/  UIMAD.WIDE.U32 UR4, UR4, UR5, URZ ;  /* 0x00000005040472a5 */ /* 0x000fe2000f8e003f */
[----:B------:R-:W-:Y:S01]  /*4d30*/  LOP3.LUT P0, RZ, R18, 0x1f, RZ, 0xc0, !PT ;  /* 0x0000001f12ff7812 */ /* 0x000fe2000780c0ff */
[----:B------:R-:W-:Y:S01]  /*4d40*/  USHF.L.U32 UR7, UR7, UR6, URZ ;  /* 0x0000000607077299 */ /* 0x000fe2000800063f */
[----:B------:R-:W-:Y:S01]  /*4d50*/  BSSY B0, `(.L_x_98) ;  /* 0x00000bf000007945 */ /* 0x000fe20003800000 */
[----:B------:R-:W-:Y:S01]  /*4d60*/  USHF.L.U32 UR18, UR8, UR6, URZ ;  /* 0x0000000608127299 */ /* 0x000fe2000800063f */
[----:B------:R-:W-:Y:S01]  /*4d70*/  IMAD.MOV.U32 R13, RZ, RZ, 0x1 ;  /* 0x00000001ff0d7424 */ /* 0x000fe200078e00ff */
[----:B------:R-:W-:Y:S01]  /*4d80*/  LOP3.LUT R11, R19, 0x2, RZ, 0xfc, !PT ;  /* 0x00000002130b7812 */ /* 0x000fe200078efcff */
[----:B------:R-:W-:Y:S01]  /*4d90*/  ULDC UR6, c[0x0][0x14] ;  /* 0x0000050000067ab9 */ /* 0x000fe20000000800 */
[----:B------:R-:W-:Y:S01]  /*4da0*/  PLOP3.LUT P0, PT, P0, P2, PT, 0x8a, 0x0 ;  /* 0x000000000000781c */ /* 0x000fe20000705172 */
[----:B------:R-:W-:Y:S01]  /*4db0*/  UIMAD.WIDE.U32 UR20, UR4, UR6, URZ ;  /* 0x00000006041472a5 */ /* 0x000fe2000f8e003f */
[----:B------:R-:W-:Y:S01]  /*4dc0*/  IMAD.MOV.U32 R12, RZ, RZ, RZ ;  /* 0x000000ffff0c7224 */ /* 0x000fe200078e00ff */
[----:B------:R-:W-:-:S02]  /*4dd0*/  UIMAD UR13, UR5, UR6, URZ ;  /* 0x00000006050d72a4 */ /* 0x000fc4000f8e023f */
[----:B------:R-:W-:Y:S01]  /*4de0*/  ULOP3.LUT UR17, URZ, UR7, URZ, 0x33, !UPT ;  /* 0x000000073f117292 */ /* 0x000fe2000f8e333f */
[----:B0-----:R-:W-:Y:S01]  /*4df0*/  VIADD R0, R0, 0x3f ;  /* 0x0000003f00007836 */ /* 0x001fe20000000000 */
[----:B------:R-:W-:Y:S01]  /*4e00*/  UIADD3 UR13, UR21, UR13, URZ ;  /* 0x0000000d150d7290 */ /* 0x000fe2000fffe03f */
[----:B------:R-:W-:-:S03]  /*4e10*/  ULDC.64 UR22, c[0x0][0x198] ;  /* 0x0000660000167ab9 */ /* 0x000fc60000000a00 */
[----:B------:R-:W-:-:S04]  /*4e20*/  SHF.R.S32.HI R3, RZ, 0x1f, R0 ;  /* 0x0000001fff037819 */ /* 0x000fc80000011400 */
[----:B------:R-:W-:Y:S01]  /*4e30*/  LEA.HI R3, R3, R0, RZ, 0x6 ;  /* 0x0000000003037211 */ /* 0x000fe200078f30ff */
[----:B------:R-:W-:-:S03]  /*4e40*/  IMAD.MOV.U32 R0, RZ, RZ, 0x1 ;  /* 0x00000001ff007424 */ /* 0x000fc600078e00ff */
[----:B------:R-:W-:-:S05]  /*4e50*/  SHF.R.S32.HI R3, RZ, 0x6, R3 ;  /* 0x00000006ff037819 */ /* 0x000fca0000011403 */
[----:B------:R-:W-:-:S07]  /*4e60*/  VIADD R10, R3, 0x1 ;  /* 0x00000001030a7836 */ /* 0x000fce0000000000 */
.L_x_110:
[----:B------:R-:W-:-:S03]  /*4e70*/  UMOV UR4, 0xffffffff ;  /* 0xffffffff00047882 */ /* 0x000fc60000000000 */
[----:B------:R-:W-:Y:S05]  /*4e80*/  BRA.DIV UR4, `(.L_x_99) ;  /* 0x0000000e04787947 */ /* 0x000fea000b800000 */
[----:B------:R-:W-:-:S13]  /*4e90*/  ELECT P6, URZ, PT ;  /* 0x00000000003f782f */ /* 0x000fda00038c0000 */
.L_x_120:
[----:B------:R-:W0:Y:S01]  /*4ea0*/  LDC R4, c[0x0][0x28c] ;  /* 0x0000a300ff047b82 */ /* 0x000e220000000800 */
[----:B------:R-:W-:Y:S01]  /*4eb0*/  BSSY B1, `(.L_x_100) ;  /* 0x0000037000017945 */ /* 0x000fe20003800000 */
[----:B0-----:R-:W-:-:S13]  /*4ec0*/  ISETP.LT.OR P6, PT, R4, 0x1, !P6 ;  /* 0x000000010400780c */ /* 0x001fda00077c1670 */
[----:B------:R-:W-:Y:S05]  /*4ed0*/  @P6 BRA `(.L_x_101) ;  /* 0x0000000000d06947 */ /* 0x000fea0003800000 */
[----:B------:R-:W-:Y:S02]  /*4ee0*/  IMAD.SHL.U32 R15, R9, 0x40, RZ ;  /* 0x00000040090f7824 */ /* 0x000fe400078e00ff */
[----:B------:R-:W-:Y:S02]  /*4ef0*/  IMAD.SHL.U32 R18, R7, 0x80, RZ ;  /* 0x0000008007127824 */ /* 0x000fe400078e00ff */
[----:B------:R-:W-:Y:S02]  /*4f00*/  IMAD.MOV.U32 R20, RZ, RZ, RZ ;  /* 0x000000ffff147224 */ /* 0x000fe400078e00ff */
[----:B------:R-:W-:Y:S02]  /*4f10*/  IMAD.MOV.U32 R4, RZ, RZ, R10 ;  /* 0x000000ffff047224 */ /* 0x000fe400078e000a */
[----:B------:R-:W-:Y:S02]  /*4f20*/  IMAD.MOV.U32 R5, RZ, RZ, R0 ;  /* 0x000000ffff057224 */ /* 0x000fe400078e0000 */
[----:B------:R-:W-:-:S07]  /*4f30*/  IMAD.MOV.U32 R6, RZ, RZ, R12 ;  /* 0x000000ffff067224 */ /* 0x000fce00078e000c */
.L_x_105:
[----:B------:R-:W0:Y:S01]  /*4f40*/  S2R R14, SR_CgaCtaId ;  /* 0x00000000000e7919 */ /* 0x000e220000008800 */
[----:B------:R-:W-:Y:S01]  /*4f50*/  MOV R7, 0x400 ;  /* 0x0000040000077802 */ /* 0x000fe20000000f00 */
[----:B------:R-:W1:Y:S03]  /*4f60*/  @!P2 LDC R9, c[0x0][0x500] ;  /* 0x00014000ff09ab82 */ /* 0x000e660000000800 */
[----:B0-----:R-:W-:Y:S02]  /*4f70*/  LEA R21, R14, R7, 0x18 ;  /* 0x000000070e157211 */ /* 0x001fe400078ec0ff */
[----:B------:R-:W-:-:S03]  /*4f80*/  SHF.L.U32 R7, R5, 0x1f, RZ ;  /* 0x0000001f05077819 */ /* 0x000fc600000006ff */
[----:B------:R-:W-:-:S04]  /*4f90*/  IMAD R14, R6, 0x8, R21 ;  /* 0x00000008060e7824 */ /* 0x000fc800078e0215 */
[----:B------:R-:W0:Y:S02]  /*4fa0*/  SYNCS.PHASECHK.TRANS64.TRYWAIT P1, [R14+URZ+0x18], R7 ;  /* 0x000018070e0075a7 */ /* 0x000e24000802017f */
[----:B01----:R-:W-:Y:S05]  /*4fb0*/  @!P1 BRA `(.L_x_102) ;  /* 0x0000000c004c9947 */ /* 0x003fea0003800000 */
.L_x_121:
[----:B0-----:R-:W-:Y:S01]  /*4fc0*/  PRMT R7, R11, 0x9910, RZ ;  /* 0x000099100b077816 */ /* 0x001fe200000000ff */
[----:B------:R0:W-:Y:S03]  /*4fd0*/  @!P2 SYNCS.ARRIVE.TRANS64 RZ, [R14+URZ], R9 ;  /* 0x000000090effa9a7 */ /* 0x0001e6000800003f */
[----:B------:R-:W-:-:S13]  /*4fe0*/  ISETP.NE.AND P1, PT, R7, 0x2, PT ;  /* 0x000000020700780c */ /* 0x000fda0003f25270 */
[----:B0-----:R-:W-:Y:S05]  /*4ff0*/  @P1 BRA `(.L_x_103) ;  /* 0x0000000000041947 */ /* 0x001fea0003800000 */
[----:B------:R-:W-:Y:S01]  /*5000*/  BPT.TRAP 0x1 ;  /* 0x000000040000795c */ /* 0x000fe20000300000 */
.L_x_103:
[----:B------:R-:W-:Y:S05]  /*5010*/  @P0 BRA `(.L_x_104) ;  /* 0x0000000000040947 */ /* 0x000fea0003800000 */
[----:B------:R-:W-:Y:S01]  /*5020*/  BPT.TRAP 0x1 ;  /* 0x000000040000795c */ /* 0x000fe20000300000 */
.L_x_104:
[--C-:B------:R-:W-:Y:S01]  /*5030*/  IMAD R7, R6, 0x4000, R21.reuse ;  /* 0x0000400006077824 */ /* 0x100fe200078e0215 */
[----:B------:R-:W-:Y:S01]  /*5040*/  R2UR UR9, R14 ;  /* 0x000000000e0972ca */ /* 0x000fe200000e0000 */
[----:B------:R-:W-:Y:S01]  /*5050*/  IMAD R21, R6, 0x2000, R21 ;  /* 0x0000200006157824 */ /* 0x000fe200078e0215 */
[----:B------:R-:W-:Y:S01]  /*5060*/  UIADD3 UR4, UP0, UR22, 0xf0, URZ ;  /* 0x000000f016047890 */ /* 0x000fe2000ff1e03f */
[----:B------:R-:W-:Y:S01]  /*5070*/  VIADD R4, R4, 0xffffffff ;  /* 0xffffffff04047836 */ /* 0x000fe20000000000 */
[----:B------:R-:W-:Y:S01]  /*5080*/  R2UR UR5, R7 ;  /* 0x00000000070572ca */ /* 0x000fe200000e0000 */
[----:B------:R-:W-:Y:S01]  /*5090*/  UIADD3 UR24, UP1, UR22, 0x1f0, URZ ;  /* 0x000001f016187890 */ /* 0x000fe2000ff3e03f */
[----:B------:R-:W-:Y:S01]  /*50a0*/  R2UR UR8, R21 ;  /* 0x00000000150872ca */ /* 0x000fe200000e0000 */
[----:B------:R-:W-:Y:S01]  /*50b0*/  VIADD R6, R6, 0x1 ;  /* 0x0000000106067836 */ /* 0x000fe20000000000 */
[----:B------:R-:W-:Y:S01]  /*50c0*/  R2UR UR11, R18 ;  /* 0x00000000120b72ca */ /* 0x000fe200000e0000 */
[----:B------:R-:W-:Y:S01]  /*50d0*/  UIADD3.X UR25, URZ, UR23, URZ, UP1, !UPT ;  /* 0x000000173f197290 */ /* 0x000fe20008ffe43f */
[----:B------:R-:W-:Y:S01]  /*50e0*/  R2UR UR10, R20 ;  /* 0x00000000140a72ca */ /* 0x000fe200000e0000 */
[----:B------:R-:W-:Y:S01]  /*50f0*/  UMOV UR6, 0x0 ;  /* 0x0000000000067882 */ /* 0x000fe20000000000 */
[----:B------:R-:W-:Y:S01]  /*5100*/  R2UR UR12, R8 ;  /* 0x00000000080c72ca */ /* 0x000fe200000e0000 */
[----:B------:R-:W-:Y:S01]  /*5110*/  UMOV UR7, 0x10000000 ;  /* 0x1000000000077882 */ /* 0x000fe20000000000 */
[----:B------:R-:W-:Y:S01]  /*5120*/  R2UR UR19, R15 ;  /* 0x000000000f1372ca */ /* 0x000fe200000e0000 */
[----:B------:R-:W-:Y:S01]  /*5130*/  VIADD R20, R20, 0x40 ;  /* 0x0000004014147836 */ /* 0x000fe20000000000 */
[----:B------:R-:W-:Y:S01]  /*5140*/  ISETP.GT.AND P3, PT, R4, 0x1, PT ;  /* 0x000000010400780c */ /* 0x000fe20003f64270 */
[----:B------:R-:W-:Y:S01]  /*5150*/  UIADD3 UR14, UR5, 0x100, URZ ;  /* 0x00000100050e7890 */ /* 0x000fe2000fffe03f */
[----:B------:R-:W-:Y:S01]  /*5160*/  ISETP.NE.AND P1, PT, R6, 0x3, PT ;  /* 0x000000030600780c */ /* 0x000fe20003f25270 */
[----:B------:R-:W-:-:S02]  /*5170*/  UIADD3.X UR5, URZ, UR23, URZ, UP0, !UPT ;  /* 0x000000173f057290 */ /* 0x000fc400087fe43f */
[----:B------:R-:W-:Y:S01]  /*5180*/  UIADD3 UR15, UR8, 0xc100, URZ ;  /* 0x0000c100080f7890 */ /* 0x000fe2000fffe03f */
[----:B------:R-:W-:Y:S02]  /*5190*/  SEL R14, RZ, 0x1, P1 ;  /* 0x00000001ff0e7807 */ /* 0x000fe40000800000 */
[----:B------:R-:W-:Y:S01]  /*51a0*/  UMOV UR8, UR14 ;  /* 0x0000000e00087c82 */ /* 0x000fe20008000000 */
[----:B------:R-:W-:Y:S02]  /*51b0*/  SEL R6, R6, RZ, P1 ;  /* 0x000000ff06067207 */ /* 0x000fe40000800000 */
[----:B------:R-:W-:Y:S01]  /*51c0*/  LOP3.LUT R5, R5, R14, RZ, 0x3c, !PT ;  /* 0x0000000e05057212 */ /* 0x000fe200078e3cff */
[----:B------:R0:W-:Y:S02]  /*51d0*/  UTMALDG.3D [UR8], [UR4], desc[UR6] ;  /* 0x00000608040075b4 */ /* 0x0001e40008011000 */
[----:B0-----:R-:W-:Y:S01]  /*51e0*/  UMOV UR8, UR15 ;  /* 0x0000000f00087c82 */ /* 0x001fe20008000000 */
[----:B------:R-:W-:-:S02]  /*51f0*/  UMOV UR11, UR19 ;  /* 0x00000013000b7c82 */ /* 0x000fc40008000000 */
[----:B------:R0:W-:Y:S02]  /*5200*/  UTMALDG.3D [UR8], [UR24], desc[UR6] ;  /* 0x00000608180075b4 */ /* 0x0001e40008011000 */
[----:B0-----:R-:W-:Y:S05]  /*5210*/  @P3 BRA `(.L_x_105) ;  /* 0xfffffffc00483947 */ /* 0x001fea000383ffff */
.L_x_101:
[----:B------:R-:W-:Y:S05]  /*5220*/  BSYNC B1 ;  /* 0x0000000000017941 */ /* 0x000fea0003800000 */
.L_x_100:
[----:B------:R-:W-:Y:S01]  /*5230*/  LOP3.LUT P3, RZ, R13, 0xff, RZ, 0xc0, !PT ;  /* 0x000000ff0dff7812 */ /* 0x000fe2000786c0ff */
[----:B------:R-:W-:Y:S01]  /*5240*/  IMAD.IADD R12, R3, 0x1, R12 ;  /* 0x00000001030c7824 */ /* 0x000fe200078e020c */
[----:B------:R-:W-:Y:S01]  /*5250*/  IADD3 R16, P4, R16, UR20, RZ ;  /* 0x0000001410107c10 */ /* 0x000fe2000ff9e0ff */
[----:B------:R-:W-:Y:S01]  /*5260*/  ULDC.64 UR4, c[0x0][0x650] ;  /* 0x0001940000047ab9 */ /* 0x000fe20000000a00 */
[----:B------:R-:W-:Y:S01]  /*5270*/  BSSY B1, `(.L_x_106) ;  /* 0x000006a000017945 */ /* 0x000fe20003800000 */
[----:B------:R-:W-:Y:S01]  /*5280*/  IMAD.MOV.U32 R9, RZ, RZ, -0x1 ;  /* 0xffffffffff097424 */ /* 0x000fe200078e00ff */
[----:B------:R-:W-:Y:S01]  /*5290*/  ISETP.GT.U32.AND P1, PT, R12, 0x2, PT ;  /* 0x000000020c00780c */ /* 0x000fe20003f24070 */
[----:B------:R-:W-:Y:S01]  /*52a0*/  IMAD.MOV.U32 R8, RZ, RZ, -0x1 ;  /* 0xffffffffff087424 */ /* 0x000fe200078e00ff */
[----:B------:R-:W-:Y:S02]  /*52b0*/  IADD3.X R17, R17, UR13, RZ, P4, !PT ;  /* 0x0000000d11117c10 */ /* 0x000fe4000a7fe4ff */
[----:B------:R-:W-:-:S02]  /*52c0*/  ISETP.LT.U32.AND P1, PT, R3, 0x3, P1 ;  /* 0x000000030300780c */ /* 0x000fc40000f21070 */
[----:B------:R-:W-:Y:S01]  /*52d0*/  PRMT R13, RZ, 0x7610, R13 ;  /* 0x00007610ff0d7816 */ /* 0x000fe2000000000d */
[----:B------:R-:W0:Y:S01]  /*52e0*/  @P3 S2R R5, SR_CgaCtaId ;  /* 0x0000000000053919 */ /* 0x000e220000008800 */
[----:B------:R-:W-:-:S04]  /*52f0*/  @P3 MOV R4, 0x400 ;  /* 0x0000040000043802 */ /* 0x000fc80000000f00 */
[----:B0-----:R-:W-:Y:S01]  /*5300*/  @P3 LEA R6, R5, R4, 0x18 ;  /* 0x0000000405063211 */ /* 0x001fe200078ec0ff */
[----:B------:R-:W-:-:S03]  /*5310*/  IMAD.WIDE.U32 R4, R12, -0x55555555, RZ ;  /* 0xaaaaaaab0c047825 */ /* 0x000fc600078e00ff */
[----:B------:R0:W-:Y:S01]  /*5320*/  @P3 SYNCS.ARRIVE.TRANS64.A1T0 RZ, [R6+URZ+0x48], RZ ;  /* 0x000048ff06ff39a7 */ /* 0x0001e2000810003f */
[----:B------:R-:W-:Y:S02]  /*5330*/  ISETP.GE.U32.AND P3, PT, R3, 0x3, PT ;  /* 0x000000030300780c */ /* 0x000fe40003f66070 */
[----:B------:R-:W-:Y:S02]  /*5340*/  SHF.R.U32.HI R7, RZ, 0x1, R5 ;  /* 0x00000001ff077819 */ /* 0x000fe40000011605 */
[----:B------:R-:W-:Y:S02]  /*5350*/  SEL R5, RZ, 0x1, !P1 ;  /* 0x00000001ff057807 */ /* 0x000fe40004800000 */
[----:B------:R-:W-:Y:S01]  /*5360*/  ISETP.GE.U32.AND P1, PT, R16, UR4, PT ;  /* 0x0000000410007c0c */ /* 0x000fe2000bf26070 */
[----:B------:R-:W-:Y:S01]  /*5370*/  IMAD R12, R7, -0x3, R12 ;  /* 0xfffffffd070c7824 */ /* 0x000fe200078e020c */
[----:B------:R-:W-:Y:S02]  /*5380*/  LOP3.LUT R0, R0, R5, RZ, 0x3c, !PT ;  /* 0x0000000500007212 */ /* 0x000fe400078e3cff */
[----:B------:R-:W-:-:S02]  /*5390*/  ISETP.GE.U32.AND.EX P1, PT, R17, UR5, PT, P1 ;  /* 0x0000000511007c0c */ /* 0x000fc4000bf26110 */
[----:B------:R-:W-:Y:S02]  /*53a0*/  PRMT R4, RZ, 0x7610, R4 ;  /* 0x00007610ff047816 */ /* 0x000fe40000000004 */
[----:B------:R-:W-:Y:S01]  /*53b0*/  @P3 LOP3.LUT R0, R0, 0x1, R7, 0x78, !PT ;  /* 0x0000000100003812 */ /* 0x000fe200078e7807 */
[----:B------:R-:W-:-:S08]  /*53c0*/  IMAD.MOV.U32 R7, RZ, RZ, -0x1 ;  /* 0xffffffffff077424 */ /* 0x000fd000078e00ff */
[----:B0-----:R-:W-:Y:S05]  /*53d0*/  @P1 BRA `(.L_x_107) ;  /* 0x00000004004c1947 */ /* 0x001fea0003800000 */
[----:B------:R-:W-:Y:S01]  /*53e0*/  ULDC.64 UR4, c[0x0][0x628] ;  /* 0x00018a0000047ab9 */ /* 0x000fe20000000a00 */
[----:B------:R-:W0:Y:S01]  /*53f0*/  S2R R15, SR_CTAID.X ;  /* 0x00000000000f7919 */ /* 0x000e220000002500 */
[----:B------:R-:W-:Y:S01]  /*5400*/  ISETP.NE.U32.AND P1, PT, RZ, UR4, PT ;  /* 0x00000004ff007c0c */ /* 0x000fe2000bf25070 */
[----:B------:R-:W-:Y:S01]  /*5410*/  ULDC UR7, c[0x0][0x630] ;  /* 0x00018c0000077ab9 */ /* 0x000fe20000000800 */
[----:B------:R-:W-:Y:S01]  /*5420*/  IMAD.MOV.U32 R4, RZ, RZ, R16 ;  /* 0x000000ffff047224 */ /* 0x000fe200078e0010 */
[----:B------:R-:W1:Y:S01]  /*5430*/  S2R R14, SR_CTAID.Y ;  /* 0x00000000000e7919 */ /* 0x000e620000002600 */
[----:B------:R-:W-:Y:S01]  /*5440*/  ISETP.NE.AND.EX P1, PT, RZ, UR5, PT, P1 ;  /* 0x00000005ff007c0c */ /* 0x000fe2000bf25310 */
[----:B------:R-:W-:-:S12]  /*5450*/  IMAD.MOV.U32 R5, RZ, RZ, R17 ;  /* 0x000000ffff057224 */ /* 0x000fd800078e0011 */
[----:B------:R-:W-:Y:S05]  /*5460*/  @!P1 BRA `(.L_x_108) ;  /* 0x0000000000289947 */ /* 0x000fea0003800000 */
[----:B------:R-:W-:Y:S02]  /*5470*/  ULDC UR6, c[0x0][0x634] ;  /* 0x00018d0000067ab9 */ /* 0x000fe40000000800 */
[----:B------:R-:W-:-:S05]  /*5480*/  IADD3 R9, P1, R16, UR6, RZ ;  /* 0x0000000610097c10 */ /* 0x000fca000ff3e0ff */
[----:B------:R-:W-:-:S04]  /*5490*/  IMAD.X R21, RZ, RZ, R17, P1 ;  /* 0x000000ffff157224 */ /* 0x000fc800008e0611 */
[----:B------:R-:W-:-:S04]  /*54a0*/  IMAD.WIDE.U32 R6, R21, UR4, RZ ;  /* 0x0000000415067c25 */ /* 0x000fc8000f8e00ff */
[----:B------:R-:W-:-:S04]  /*54b0*/  IMAD.WIDE.U32 R6, P1, R9, UR5, R6 ;  /* 0x0000000509067c25 */ /* 0x000fc8000f820006 */
[----:B------:R-:W-:-:S04]  /*54c0*/  IMAD.WIDE.U32 R8, R9, UR4, RZ ;  /* 0x0000000409087c25 */ /* 0x000fc8000f8e00ff */
[----:B------:R-:W-:Y:S01]  /*54d0*/  IMAD.X R5, RZ, RZ, RZ, P1 ;  /* 0x000000ffff057224 */ /* 0x000fe200008e06ff */
[----:B------:R-:W-:Y:S01]  /*54e0*/  IADD3 RZ, P1, R9, R6, RZ ;  /* 0x0000000609ff7210 */ /* 0x000fe20007f3e0ff */
[----:B------:R-:W-:-:S04]  /*54f0*/  IMAD.MOV.U32 R4, RZ, RZ, R7 ;  /* 0x000000ffff047224 */ /* 0x000fc800078e0007 */
[----:B------:R-:W-:-:S08]  /*5500*/  IMAD.WIDE.U32.X R4, R21, UR5, R4, P1 ;  /* 0x0000000515047c25 */ /* 0x000fd000088e0404 */
.L_x_108:
[--C-:B------:R-:W-:Y:S01]  /*5510*/  SHF.R.U64 R8, R4, UR7, R5.reuse ;  /* 0x0000000704087c19 */ /* 0x100fe20008001205 */
[----:B------:R-:W-:Y:S01]  /*5520*/  ULDC.64 UR4, c[0x0][0x620] ;  /* 0x0001880000047ab9 */ /* 0x000fe20000000a00 */
[----:B------:R-:W-:Y:S01]  /*5530*/  SHF.R.U32.HI R4, RZ, UR7, R5 ;  /* 0x00000007ff047c19 */ /* 0x000fe20008011605 */
[----:B------:R-:W2:Y:S01]  /*5540*/  LDC R24, c[0x0][0x144] ;  /* 0x00005100ff187b82 */ /* 0x000ea20000000800 */
[----:B------:R-:W-:Y:S01]  /*5550*/  IADD3 R7, P1, RZ, -R8, RZ ;  /* 0x80000008ff077210 */ /* 0x000fe20007f3e0ff */
[----:B------:R-:W-:Y:S01]  /*5560*/  ULDC.64 UR8, c[0x0][0x640] ;  /* 0x0001900000087ab9 */ /* 0x000fe20000000a00 */
[----:B0-----:R-:W-:Y:S01]  /*5570*/  I2FP.F32.U32 R9, R15 ;  /* 0x0000000f00097245 */ /* 0x001fe20000201000 */
[----:B------:R-:W-:Y:S02]  /*5580*/  ULDC UR6, c[0x0][0x608] ;  /* 0x0001820000067ab9 */ /* 0x000fe40000000800 */
[----:B------:R-:W-:Y:S01]  /*5590*/  IMAD.X R4, RZ, RZ, ~R4, P1 ;  /* 0x000000ffff047224 */ /* 0x000fe200008e0e04 */
[----:B------:R-:W-:Y:S01]  /*55a0*/  ISETP.NE.U32.AND P1, PT, RZ, UR8, PT ;  /* 0x00000008ff007c0c */ /* 0x000fe2000bf25070 */
[----:B------:R-:W0:Y:S02]  /*55b0*/  LDC R21, c[0x0][0x148] ;  /* 0x00005200ff157b82 */ /* 0x000e240000000800 */
[----:B------:R-:W-:Y:S01]  /*55c0*/  IMAD R6, R4, UR4, RZ ;  /* 0x0000000404067c24 */ /* 0x000fe2000f8e02ff */
[----:B------:R-:W-:Y:S01]  /*55d0*/  ISETP.NE.AND.EX P1, PT, RZ, UR9, PT, P1 ;  /* 0x00000009ff007c0c */ /* 0x000fe2000bf25310 */
[----:B------:R-:W-:Y:S01]  /*55e0*/  IMAD.WIDE.U32 R4, R7, UR4, R16 ;  /* 0x0000000407047c25 */ /* 0x000fe2000f8e0010 */
[----:B------:R-:W-:-:S03]  /*55f0*/  ULDC UR4, c[0x0][0x150] ;  /* 0x0000540000047ab9 */ /* 0x000fc60000000800 */
[----:B------:R-:W-:Y:S02]  /*5600*/  IMAD R7, R7, UR5, R6 ;  /* 0x0000000507077c24 */ /* 0x000fe4000f8e0206 */
[----:B------:R-:W-:Y:S01]  /*5610*/  FMUL R6, R9, UR4 ;  /* 0x0000000409067c20 */ /* 0x000fe20008400000 */
[----:B------:R-:W-:Y:S01]  /*5620*/  ULDC UR4, c[0x0][0x618] ;  /* 0x0001860000047ab9 */ /* 0x000fe20000000800 */
[----:B------:R-:W-:Y:S01]  /*5630*/  ULDC UR5, c[0x0][0x154] ;  /* 0x0000550000057ab9 */ /* 0x000fe20000000800 */
[----:B------:R-:W-:-:S03]  /*5640*/  IMAD.IADD R5, R5, 0x1, R7 ;  /* 0x0000000105057824 */ /* 0x000fc600078e0207 */
[----:B------:R-:W3:Y:S02]  /*5650*/  F2I.U32.TRUNC.NTZ R6, R6 ;  /* 0x0000000600067305 */ /* 0x000ee4000020f000 */
[----:B------:R-:W-:Y:S02]  /*5660*/  SHF.R.U64 R9, R4, UR4, R5 ;  /* 0x0000000404097c19 */ /* 0x000fe40008001205 */
[----:B-1----:R-:W-:-:S05]  /*5670*/  I2FP.F32.U32 R4, R14 ;  /* 0x0000000e00047245 */ /* 0x002fca0000201000 */
[----:B------:R-:W-:Y:S01]  /*5680*/  FMUL R22, R4, UR5 ;  /* 0x0000000504167c20 */ /* 0x000fe20008400000 */
[----:B------:R-:W-:Y:S01]  /*5690*/  SHF.R.U32.HI R4, RZ, UR4, R5 ;  /* 0x00000004ff047c19 */ /* 0x000fe20008011605 */
[----:B------:R-:W-:-:S03]  /*56a0*/  ULDC UR4, c[0x0][0x658] ;  /* 0x0001960000047ab9 */ /* 0x000fc60000000800 */
[--C-:B------:R-:W-:Y:S01]  /*56b0*/  SHF.R.U64 R20, R9, UR6, R4.reuse ;  /* 0x0000000609147c19 */ /* 0x100fe20008001204 */
[----:B------:R-:W1:Y:S01]  /*56c0*/  F2I.U32.TRUNC.NTZ R22, R22 ;  /* 0x0000001600167305 */ /* 0x000e62000020f000 */
[----:B------:R-:W-:Y:S01]  /*56d0*/  SHF.R.U32.HI R5, RZ, UR6, R4 ;  /* 0x00000006ff057c19 */ /* 0x000fe20008011604 */
[----:B---3--:R-:W-:-:S03]  /*56e0*/  IMAD.MOV R6, RZ, RZ, -R6 ;  /* 0x000000ffff067224 */ /* 0x008fc600078e0a06 */
[----:B------:R-:W-:Y:S01]  /*56f0*/  SHF.R.U64 R18, R20, UR4, R5 ;  /* 0x0000000414127c19 */ /* 0x000fe20008001205 */
[----:B--2---:R-:W-:Y:S01]  /*5700*/  IMAD R15, R24, R6, R15 ;  /* 0x00000006180f7224 */ /* 0x004fe200078e020f */
[----:B------:R-:W-:-:S03]  /*5710*/  SHF.R.U32.HI R23, RZ, UR4, R5 ;  /* 0x00000004ff177c19 */ /* 0x000fc60008011605 */
[----:B------:R-:W-:Y:S02]  /*5720*/  IMAD.MOV.U32 R4, RZ, RZ, R18 ;  /* 0x000000ffff047224 */ /* 0x000fe400078e0012 */
[----:B------:R-:W-:Y:S01]  /*5730*/  IMAD.MOV.U32 R5, RZ, RZ, R23 ;  /* 0x000000ffff057224 */ /* 0x000fe200078e0017 */
[----:B-1----:R-:W-:Y:S06]  /*5740*/  @!P1 BRA `(.L_x_109) ;  /* 0x0000000000289947 */ /* 0x002fec0003800000 */
[----:B------:R-:W-:Y:S02]  /*5750*/  ULDC UR4, c[0x0][0x64c] ;  /* 0x0001930000047ab9 */ /* 0x000fe40000000800 */
[----:B------:R-:W-:-:S05]  /*5760*/  IADD3 R5, P1, R18, UR4, RZ ;  /* 0x0000000412057c10 */ /* 0x000fca000ff3e0ff */
[----:B------:R-:W-:-:S04]  /*5770*/  IMAD.X R23, RZ, RZ, R23, P1 ;  /* 0x000000ffff177224 */ /* 0x000fc800008e0617 */
[----:B------:R-:W-:-:S04]  /*5780*/  IMAD.WIDE.U32 R6, R23, UR8, RZ ;  /* 0x0000000817067c25 */ /* 0x000fc8000f8e00ff */
[----:B------:R-:W-:-:S04]  /*5790*/  IMAD.WIDE.U32 R6, P1, R5, UR9, R6 ;  /* 0x0000000905067c25 */ /* 0x000fc8000f820006 */
[----:B------:R-:W-:-:S04]  /*57a0*/  IMAD.WIDE.U32 R4, R5, UR8, RZ ;  /* 0x0000000805047c25 */ /* 0x000fc8000f8e00ff */
[----:B------:R-:W-:Y:S01]  /*57b0*/  IMAD.MOV.U32 R4, RZ, RZ, R7 ;  /* 0x000000ffff047224 */ /* 0x000fe200078e0007 */
[----:B------:R-:W-:Y:S01]  /*57c0*/  IADD3 RZ, P3, R5, R6, RZ ;  /* 0x0000000605ff7210 */ /* 0x000fe20007f7e0ff */
[----:B------:R-:W-:-:S04]  /*57d0*/  IMAD.X R5, RZ, RZ, RZ, P1 ;  /* 0x000000ffff057224 */ /* 0x000fc800008e06ff */
[----:B------:R-:W-:-:S08]  /*57e0*/  IMAD.WIDE.U32.X R4, R23, UR9, R4, P3 ;  /* 0x0000000917047c25 */ /* 0x000fd000098e0404 */
.L_x_109:
[----:B------:R-:W-:Y:S01]  /*57f0*/  ISETP.NE.AND P1, PT, R2, 0x1, PT ;  /* 0x000000010200780c */ /* 0x000fe20003f25270 */
[----:B------:R-:W-:Y:S01]  /*5800*/  ULDC UR4, c[0x0][0x648] ;  /* 0x0001920000047ab9 */ /* 0x000fe20000000800 */
[----:B------:R-:W-:Y:S01]  /*5810*/  LOP3.LUT R20, R20, UR17, RZ, 0xc0, !PT ;  /* 0x0000001114147c12 */ /* 0x000fe2000f8ec0ff */
[----:B------:R-:W-:Y:S01]  /*5820*/  IMAD.MOV R22, RZ, RZ, -R22 ;  /* 0x000000ffff167224 */ /* 0x000fe200078e0a16 */
[----:B------:R-:W-:Y:S01]  /*5830*/  SHF.R.U64 R5, R4, UR4, R5 ;  /* 0x0000000404057c19 */ /* 0x000fe20008001205 */
[----:B------:R-:W-:Y:S01]  /*5840*/  ULDC UR4, c[0x0][0x638] ;  /* 0x00018e0000047ab9 */ /* 0x000fe20000000800 */
[----:B------:R-:W-:Y:S01]  /*5850*/  LOP3.LUT R9, R9, UR16, RZ, 0xc0, !PT ;  /* 0x0000001009097c12 */ /* 0x000fe2000f8ec0ff */
[----:B------:R-:W-:Y:S01]  /*5860*/  ULDC UR5, c[0x0][0x610] ;  /* 0x0001840000057ab9 */ /* 0x000fe20000000800 */
[----:B------:R-:W-:Y:S02]  /*5870*/  IMAD.MOV.U32 R4, RZ, RZ, 0x1 ;  /* 0x00000001ff047424 */ /* 0x000fe400078e00ff */
[----:B------:R-:W-:-:S02]  /*5880*/  IMAD.MOV R7, RZ, RZ, -R5 ;  /* 0x000000ffff077224 */ /* 0x000fc400078e0a05 */
[----:B------:R-:W-:Y:S02]  /*5890*/  IMAD R20, R5, UR18, R20 ;  /* 0x0000001205147c24 */ /* 0x000fe4000f8e0214 */
[----:B0-----:R-:W-:Y:S02]  /*58a0*/  @P1 IMAD R15, R21, R22, R14 ;  /* 0x00000016150f1224 */ /* 0x001fe400078e020e */
[----:B------:R-:W-:Y:S01]  /*58b0*/  IMAD R18, R7, UR4, R18 ;  /* 0x0000000407127c24 */ /* 0x000fe2000f8e0212 */
[----:B------:R-:W-:Y:S01]  /*58c0*/  ULDC UR4, c[0x0][0x600] ;  /* 0x0001800000047ab9 */ /* 0x000fe20000000800 */
[----:B------:R-:W-:Y:S02]  /*58d0*/  IMAD R15, R20, UR5, R15 ;  /* 0x00000005140f7c24 */ /* 0x000fe4000f8e020f */
[----:B------:R-:W-:-:S05]  /*58e0*/  IMAD R18, R18, UR4, R9 ;  /* 0x0000000412127c24 */ /* 0x000fca000f8e0209 */
[----:B------:R-:W-:Y:S02]  /*58f0*/  SEL R9, R18, R15, !P1 ;  /* 0x0000000f12097207 */ /* 0x000fe40004800000 */
[----:B------:R-:W-:-:S07]  /*5900*/  SEL R7, R15, R18, !P1 ;  /* 0x000000120f077207 */ /* 0x000fce0004800000 */
.L_x_107:
[----:B------:R-:W-:Y:S05]  /*5910*/  BSYNC B1 ;  /* 0x0000000000017941 */ /* 0x000fea0003800000 */
.L_x_106:
[----:B------:R-:W-:-:S13]  /*5920*/  LOP3.LUT P1, RZ, R4, 0xff, RZ, 0xc0, !PT ;  /* 0x000000ff04ff7812 */ /* 0x000fda000782c0ff */
[----:B------:R-:W-:Y:S05]  /*5930*/  @P1 BRA `(.L_x_110) ;  /* 0xfffffff4004c1947 */ /* 0x000fea000383ffff */
[----:B------:R-:W-:Y:S05]  /*5940*/  BSYNC B0 ;  /* 0x0000000000007941 */ /* 0x000fea0003800000 */
.L_x_98:
[----:B------:R-:W-:-:S03]  /*5950*/  UMOV UR4, 0xffffffff ;  /* 0xffffffff00047882 */ /* 0x000fc60000000000 */
[----:B------:R-:W-:Y:S05]  /*5960*/  BRA.DIV UR4, `(.L_x_111) ;  /* 0x0000000204f47947 */ /* 0x000fea000b800000 */
[----:B------:R-:W-:-:S13]  /*5970*/  ELECT P6, URZ, PT ;  /* 0x00000000003f782f */ /* 0x000fda00038c0000 */
.L_x_124:
[----:B------:R-:W-:Y:S04]  /*5980*/  BSSY B0, `(.L_x_112) ;  /* 0x0000022000007945 */ /* 0x000fe80003800000 */
[----:B------:R-:W-:Y:S05]  /*5990*/  @!P6 BRA `(.L_x_113) ;  /* 0x000000000080e947 */ /* 0x000fea0003800000 */
[----:B------:R-:W-:-:S04]  /*59a0*/  LOP3.LUT R19, R19, 0x2, RZ, 0xfc, !PT ;  /* 0x0000000213137812 */ /* 0x000fc800078efcff */
[----:B------:R-:W-:-:S13]  /*59b0*/  ISETP.NE.AND P0, PT, R19, 0x3, PT ;  /* 0x000000031300780c */ /* 0x000fda0003f05270 */
[----:B------:R-:W-:Y:S05]  /*59c0*/  @!P0 BRA `(.L_x_114) ;  /* 0x0000000000048947 */ /* 0x000fea0003800000 */
[----:B------:R-:W-:Y:S01]  /*59d0*/  BPT.TRAP 0x1 ;  /* 0x000000040000795c */ /* 0x000fe20000300000 */
.L_x_114:
[----:B------:R-:W0:Y:S01]  /*59e0*/  S2R R3, SR_CgaCtaId ;  /* 0x0000000000037919 */ /* 0x000e220000008800 */
[----:B------:R-:W-:-:S04]  /*59f0*/  MOV R2, 0x400 ;  /* 0x0000040000027802 */ /* 0x000fc80000000f00 */
[----:B0-----:R-:W-:Y:S02]  /*5a00*/  LEA R3, R3, R2, 0x18 ;  /* 0x0000000203037211 */ /* 0x001fe400078ec0ff */
[----:B------:R-:W-:-:S03]  /*5a10*/  SHF.L.U32 R2, R0, 0x1f, RZ ;  /* 0x0000001f00027819 */ /* 0x000fc600000006ff */
[----:B------:R-:W-:-:S04]  /*5a20*/  VIADD R3, R3, 0x18 ;  /* 0x0000001803037836 */ /* 0x000fc80000000000 */
[C---:B------:R-:W-:Y:S02]  /*5a30*/  IMAD R7, R12.reuse, 0x8, R3 ;  /* 0x000000080c077824 */ /* 0x040fe400078e0203 */
[----:B------:R-:W-:Y:S02]  /*5a40*/  VIADD R12, R12, 0x1 ;  /* 0x000000010c0c7836 */ /* 0x000fe40000000000 */
[----:B------:R-:W0:Y:S03]  /*5a50*/  SYNCS.PHASECHK.TRANS64.TRYWAIT P0, [R7+URZ], R2 ;  /* 0x00000002070075a7 */ /* 0x000e26000800017f */
[----:B------:R-:W-:-:S04]  /*5a60*/  ISETP.NE.AND P1, PT, R12, 0x3, PT ;  /* 0x000000030c00780c */ /* 0x000fc80003f25270 */
[----:B------:R-:W-:Y:S02]  /*5a70*/  SEL R5, RZ, 0x1, P1 ;  /* 0x00000001ff057807 */ /* 0x000fe40000800000 */
[----:B------:R-:W-:Y:S02]  /*5a80*/  SEL R12, R12, RZ, P1 ;  /* 0x000000ff0c0c7207 */ /* 0x000fe40000800000 */
[----:B------:R-:W-:-:S03]  /*5a90*/  LOP3.LUT R5, R0, R5, RZ, 0x3c, !PT ;  /* 0x0000000500057212 */ /* 0x000fc600078e3cff */
[----:B------:R-:W-:Y:S01]  /*5aa0*/  IMAD R9, R12, 0x8, R3 ;  /* 0x000000080c097824 */ /* 0x000fe200078e0203 */
[----:B------:R-:W-:Y:S01]  /*5ab0*/  SHF.L.U32 R4, R5, 0x1f, RZ ;  /* 0x0000001f05047819 */ /* 0x000fe200000006ff */
[----:B0-----:R-:W-:Y:S06]  /*5ac0*/  @!P0 BRA `(.L_x_115) ;  /* 0x0000000000bc8947 */ /* 0x001fec0003800000 */
.L_x_125:
[----:B------:R-:W1:Y:S01]  /*5ad0*/  SYNCS.PHASECHK.TRANS64.TRYWAIT P0, [R9+URZ], R4 ;  /* 0x00000004090075a7 */ /* 0x000e62000800017f */
[----:B------:R-:W-:-:S05]  /*5ae0*/  VIADD R0, R12, 0x1 ;  /* 0x000000010c007836 */ /* 0x000fca0000000000 */
[----:B------:R-:W-:-:S04]  /*5af0*/  ISETP.NE.AND P1, PT, R0, 0x3, PT ;  /* 0x000000030000780c */ /* 0x000fc80003f25270 */
[----:B0-----:R-:W-:Y:S02]  /*5b00*/  SEL R2, RZ, 0x1, P1 ;  /* 0x00000001ff027807 */ /* 0x001fe40000800000 */
[----:B------:R-:W-:Y:S02]  /*5b10*/  SEL R0, R0, RZ, P1 ;  /* 0x000000ff00007207 */ /* 0x000fe40000800000 */
[----:B------:R-:W-:Y:S01]  /*5b20*/  LOP3.LUT R2, R5, R2, RZ, 0x3c, !PT ;  /* 0x0000000205027212 */ /* 0x000fe200078e3cff */
[----:B-1----:R-:W-:Y:S06]  /*5b30*/  @!P0 BRA `(.L_x_116) ;  /* 0x0000000000b48947 */ /* 0x002fec0003800000 */
.L_x_126:
[----:B------:R-:W-:Y:S01]  /*5b40*/  IMAD R3, R0, 0x8, R3 ;  /* 0x0000000800037824 */ /* 0x000fe200078e0203 */
[----:B------:R-:W-:-:S07]  /*5b50*/  SHF.L.U32 R0, R2, 0x1f, RZ ;  /* 0x0000001f02007819 */ /* 0x000fce00000006ff */
.L_x_117:
[----:B-1----:R1:W2:Y:S02]  /*5b60*/  SYNCS.PHASECHK.TRANS64.TRYWAIT P0, [R3+URZ], R0 ;  /* 0x00000000030075a7 */ /* 0x0022a4000800017f */
[----:B--2---:R-:W-:Y:S05]  /*5b70*/  @!P0 NANOSLEEP.SYNCS 0x989680 ;  /* 0x009896800000895d */ /* 0x004fea0003900000 */
[----:B------:R-:W2:Y:S02]  /*5b80*/  @!P0 SYNCS.PHASECHK.TRANS64 P0, [R3+URZ], R0 ;  /* 0x00000000030085a7 */ /* 0x000ea4000800007f */
[----:B--2---:R-:W-:Y:S05]  /*5b90*/  @!P0 BRA `(.L_x_117) ;  /* 0xfffffffc00f08947 */ /* 0x004fea000383ffff */
.L_x_113:
[----:B------:R-:W-:Y:S05]  /*5ba0*/  BSYNC B0 ;  /* 0x0000000000007941 */ /* 0x000fea0003800000 */
.L_x_112:
[----:B------:R-:W-:Y:S05]  /*5bb0*/  EXIT ;  /* 0x000000000000794d */ /* 0x000fea0003800000 */
.L_x_17:
[----:B---3--:R3:W4:Y:S02]  /*5bc0*/  SYNCS.PHASECHK.TRANS64.TRYWAIT P1, [R3+URZ], R0 ;  /* 0x00000000030075a7 */ /* 0x008724000802017f */
[----:B----4-:R-:W-:Y:S05]  /*5bd0*/  @!P1 NANOSLEEP.SYNCS 0x989680 ;  /* 0x009896800000995d */ /* 0x010fea0003900000 */
[----:B------:R-:W4:Y:S02]  /*5be0*/  @!P1 SYNCS.PHASECHK.TRANS64 P1, [R3+URZ], R0 ;  /* 0x00000000030095a7 */ /* 0x000f24000802007f */
[----:B----4-:R-:W-:Y:S05]  /*5bf0*/  @!P1 BRA `(.L_x_17) ;  /* 0xfffffffc00f09947 */ /* 0x010fea000383ffff */
[----:B------:R-:W-:Y:S05]  /*5c00*/  BRA `(.L_x_16) ;  /* 0xffffffb400787947 */ /* 0x000fea000383ffff */
.L_x_22:
[----:B-1----:R-:W-:-:S04]  /*5c10*/  IMAD.U32 R4, RZ, RZ, UR8 ;  /* 0x00000008ff047e24 */ /* 0x002fc8000f8e00ff */
[----:B------:R1:W2:Y:S03]  /*5c20*/  SYNCS.PHASECHK.TRANS64.TRYWAIT P1, [R4+URZ], R3 ;  /* 0x00000003040075a7 */ /* 0x0002a6000802017f */
[----:B--2---:R-:W-:Y:S05]  /*5c30*/  @!P1 NANOSLEEP.SYNCS 0x989680 ;  /* 0x009896800000995d */ /* 0x004fea0003900000 */
[----:B------:R-:W2:Y:S02]  /*5c40*/  @!P1 SYNCS.PHASECHK.TRANS64 P1, [R4+URZ], R3 ;  /* 0x00000003040095a7 */ /* 0x000ea4000802007f */
[----:B--2---:R-:W-:Y:S05]  /*5c50*/  @!P1 BRA `(.L_x_22) ;  /* 0xfffffffc00ec9947 */ /* 0x004fea000383ffff */
[----:B------:R-:W-:Y:S05]  /*5c60*/  BRA `(.L_x_21) ;  /* 0xffffffb800587947 */ /* 0x000fea000383ffff */
.L_x_99:
[----:B------:R-:W-:Y:S01]  /*5c70*/  BSSY B1, `(.L_x_118) ;  /* 0x0000006000017945 */ /* 0x000fe20003800000 */
[----:B------:R-:W-:-:S07]  /*5c80*/  IMAD.MOV.U32 R15, RZ, RZ, -0x1 ;  /* 0xffffffffff0f7424 */ /* 0x000fce00078e00ff */
[----:B------:R-:W-:Y:S05]  /*5c90*/  WARPSYNC.COLLECTIVE R15, `(.L_x_119) ;  /* 0x000000000f0c7348 */ /* 0x000fea0003c00000 */
[----:B------:R-:W-:Y:S02]  /*5ca0*/  ELECT P6, UR62, PT ;  /* 0x00000000003e782f */ /* 0x000fe400038c0000 */
[----:B------:R-:W-:Y:S01]  /*5cb0*/  MOV R14, UR62 ;  /* 0x0000003e000e7c02 */ /* 0x000fe20008000f00 */
[----:B------:R-:W-:Y:S10]  /*5cc0*/  ENDCOLLECTIVE ;  /* 0x000000000000791b */ /* 0x000ff40003800000 */
.L_x_119:
[----:B------:R-:W-:Y:S05]  /*5cd0*/  BSYNC B1 ;  /* 0x0000000000017941 */ /* 0x000fea0003800000 */
.L_x_118:
[----:B------:R-:W-:Y:S05]  /*5ce0*/  BRA `(.L_x_120) ;  /* 0xfffffff0006c7947 */ /* 0x000fea000383ffff */
.L_x_102:
[----:B0-----:R0:W1:Y:S02]  /*5cf0*/  SYNCS.PHASECHK.TRANS64.TRYWAIT P1, [R14+URZ+0x18], R7 ;  /* 0x000018070e0075a7 */ /* 0x001064000802017f */
[----:B-1----:R-:W-:Y:S05]  /*5d00*/  @!P1 NANOSLEEP.SYNCS 0x989680 ;  /* 0x009896800000995d */ /* 0x002fea0003900000 */
[----:B------:R-:W1:Y:S02]  /*5d10*/  @!P1 SYNCS.PHASECHK.TRANS64 P1, [R14+URZ+0x18], R7 ;  /* 0x000018070e0095a7 */ /* 0x000e64000802007f */
[----:B-1----:R-:W-:Y:S05]  /*5d20*/  @!P1 BRA `(.L_x_102) ;  /* 0xfffffffc00f09947 */ /* 0x002fea000383ffff */
[----:B------:R-:W-:Y:S05]  /*5d30*/  BRA `(.L_x_121) ;  /* 0xfffffff000a07947 */ /* 0x000fea000383ffff */
.L_x_111:
[----:B------:R-:W-:Y:S01]  /*5d40*/  BSSY B0, `(.L_x_122) ;  /* 0x0000006000007945 */ /* 0x000fe20003800000 */
[----:B------:R-:W-:-:S07]  /*5d50*/  IMAD.MOV.U32 R15, RZ, RZ, -0x1 ;  /* 0xffffffffff0f7424 */ /* 0x000fce00078e00ff */
[----:B------:R-:W-:Y:S05]  /*5d60*/  WARPSYNC.COLLECTIVE R15, `(.L_x_123) ;  /* 0x000000000f0c7348 */ /* 0x000fea0003c00000 */
[----:B------:R-:W-:Y:S02]  /*5d70*/  ELECT P6, UR62, PT ;  /* 0x00000000003e782f */ /* 0x000fe400038c0000 */
[----:B------:R-:W-:Y:S01]  /*5d80*/  MOV R14, UR62 ;  /* 0x0000003e000e7c02 */ /* 0x000fe20008000f00 */
[----:B------:R-:W-:Y:S10]  /*5d90*/  ENDCOLLECTIVE ;  /* 0x000000000000791b */ /* 0x000ff40003800000 */
.L_x_123:
[----:B------:R-:W-:Y:S05]  /*5da0*/  BSYNC B0 ;  /* 0x0000000000007941 */ /* 0x000fea0003800000 */
.L_x_122:
[----:B------:R-:W-:Y:S05]  /*5db0*/  BRA `(.L_x_124) ;  /* 0xfffffff800f07947 */ /* 0x000fea000383ffff */
.L_x_115:
[----:B0-----:R0:W1:Y:S02]  /*5dc0*/  SYNCS.PHASECHK.TRANS64.TRYWAIT P0, [R7+URZ], R2 ;  /* 0x00000002070075a7 */ /* 0x001064000800017f */
[----:B-1----:R-:W-:Y:S05]  /*5dd0*/  @!P0 NANOSLEEP.SYNCS 0x989680 ;  /* 0x009896800000895d */ /* 0x002fea0003900000 */
[----:B------:R-:W1:Y:S02]  /*5de0*/  @!P0 SYNCS.PHASECHK.TRANS64 P0, [R7+URZ], R2 ;  /* 0x00000002070085a7 */ /* 0x000e64000800007f */
[----:B-1----:R-:W-:Y:S05]  /*5df0*/  @!P0 BRA `(.L_x_115) ;  /* 0xfffffffc00f08947 */ /* 0x002fea000383ffff */
[----:B------:R-:W-:Y:S05]  /*5e00*/  BRA `(.L_x_125) ;  /* 0xfffffffc00307947 */ /* 0x000fea000383ffff */
.L_x_116:
[----:B0-----:R0:W1:Y:S02]  /*5e10*/  SYNCS.PHASECHK.TRANS64.TRYWAIT P0, [R9+URZ], R4 ;  /* 0x00000004090075a7 */ /* 0x001064000800017f */
[----:B-1----:R-:W-:Y:S05]  /*5e20*/  @!P0 NANOSLEEP.SYNCS 0x989680 ;  /* 0x009896800000895d */ /* 0x002fea0003900000 */
[----:B------:R-:W1:Y:S02]  /*5e30*/  @!P0 SYNCS.PHASECHK.TRANS64 P0, [R9+URZ], R4 ;  /* 0x00000004090085a7 */ /* 0x000e64000800007f */
[----:B-1----:R-:W-:Y:S05]  /*5e40*/  @!P0 BRA `(.L_x_116) ;  /* 0xfffffffc00f08947 */ /* 0x002fea000383ffff */
[----:B------:R-:W-:Y:S05]  /*5e50*/  BRA `(.L_x_126) ;  /* 0xfffffffc00387947 */ /* 0x000fea000383ffff */
.L_x_127:
[----:B------:R-:W-:-:S00]  /*5e60*/  BRA `(.L_x_127) ;  /* 0xfffffffc00fc7947 */ /* 0x000fc0000383ffff */
[----:B------:R-:W-:-:S00]  /*5e70*/  NOP ;  /* 0x0000000000007918 */ /* 0x000fc00000000000 */
        /* <DEDUP_REMOVED lines=8> */
.L_x_128:


//--------------------- .nv.global.init           --------------------------
	.section	.nv.global.init,"aw",@progbits
.nv.global.init:
	.type		$str$22,@object
	.size		$str$22,($str$23 - $str$22)
$str$22:
        /*0000*/ 	.byte	0x6b, 0x5f, 0x74, 0x69, 0x6c, 0x65, 0x5f, 0x63, 0x6f, 0x75, 0x6e, 0x74, 0x20, 0x3e, 0x3d, 0x20
        /*0010*/ 	.byte	0x31, 0x00
	.type		$str$23,@object
	.size		$str$23,(__unnamed_1 - $str$23)
$str$23:
        /*0012*/ 	.byte	0x2f, 0x74, 0x6d, 0x70, 0x2f, 0x63, 0x75, 0x74, 0x6c, 0x61, 0x73, 0x73, 0x5f, 0x73, 0x77, 0x65
        /*0022*/ 	.byte	0x65, 0x70, 0x5f, 0x73, 0x72, 0x63, 0x2f, 0x69, 0x6e, 0x63, 0x6c, 0x75, 0x64, 0x65, 0x2f, 0x63
        /*0032*/ 	.byte	0x75, 0x74, 0x6c, 0x61, 0x73, 0x73, 0x2f, 0x67, 0x65, 0x6d, 0x6d, 0x2f, 0x63, 0x6f, 0x6c, 0x6c
        /*0042*/ 	.byte	0x65, 0x63, 0x74, 0x69, 0x76, 0x65, 0x2f, 0x73, 0x6d, 0x39, 0x30, 0x5f, 0x6d, 0x6d, 0x61, 0x5f
        /*0052*/ 	.byte	0x74, 0x6d, 0x61, 0x5f, 0x67, 0x6d, 0x6d, 0x61, 0x5f, 0x73, 0x73, 0x5f, 0x77, 0x61, 0x72, 0x70
        /*0062*/ 	.byte	0x73, 0x70, 0x65, 0x63, 0x69, 0x61, 0x6c, 0x69, 0x7a, 0x65, 0x64, 0x2e, 0x68, 0x70, 0x70, 0x00
	.type		__unnamed_1,@object
	.size		__unnamed_1,(.L_0 - __unnamed_1)
__unnamed_1:
        /*0072*/ 	.byte	0x76, 0x6f, 0x69, 0x64, 0x20, 0x63, 0x75, 0x74, 0x6c, 0x61, 0x73, 0x73, 0x3a, 0x3a, 0x67, 0x65
        /* <DEDUP_REMOVED lines=180> */
        /*0bc2*/ 	.byte	0x5d, 0x00
.L_0:


//--------------------- .nv.shared._ZN7cutlass13device_kernelINS_4gemm6kernel13GemmUniversalIN4cute5tupleIJiiiiEEENS1_10collective13CollectiveMmaINS1_34MainloopSm90TmaGmmaWarpSpecializedILi3ENS5_IJNS4_1CILi1EEESB_SB_EEENS1_35KernelTmaWarpSpecializedCooperativeEEENS5_IJNSA_ILi128EEENSA_ILi64EEESG_EEENS_10bfloat16_tENS5_IJlSB_lEEESI_SJ_NS4_8TiledMMAINS4_8MMA_AtomIJNS4_4SM904GMMA27MMA_64x64x16_F32BF16BF16_SSILNSN_5MajorE0ELSP_0ELNSN_7ScaleInE1ELSQ_1EEEEEENS4_6LayoutINS5_IJNSA_ILi2EEESB_SB_EEENS5_IJSB_NSA_ILi0EEESW_EEEEENS5_IJNS4_10UnderscoreESZ_SZ_EEEEENS4_13SM90_TMA_LOADENS4_14ComposedLayoutINS4_7SwizzleILi3ELi4ELi3EEENS4_18smem_ptr_flag_bitsILi16EEENST_INS5_IJNSA_ILi8EEESG_EEENS5_IJSG_SB_EEEEEEEvNS4_8identityES12_S1C_vS1D_EENS_8epilogue10collective6detail29Sm90TmaWarpSpecializedAdapterINS1G_15DefaultEpilogueISI_SJ_SJ_NS1F_6thread17LinearCombinationISI_Li1EffLNS1K_9ScaleType4KindE0ELNS_15FloatRoundStyleE2ESI_EENS1_15EpilogueDefaultEEEEEvvEEEEvNT_6ParamsE --------------------------
	.section	.nv.shared._ZN7cutlass13device_kernelINS_4gemm6kernel13GemmUniversalIN4cute5tupleIJiiiiEEENS1_10collective13CollectiveMmaINS1_34MainloopSm90TmaGmmaWarpSpecializedILi3ENS5_IJNS4_1CILi1EEESB_SB_EEENS1_35KernelTmaWarpSpecializedCooperativeEEENS5_IJNSA_ILi128EEENSA_ILi64EEESG_EEENS_10bfloat16_tENS5_IJlSB_lEEESI_SJ_NS4_8TiledMMAINS4_8MMA_AtomIJNS4_4SM904GMMA27MMA_64x64x16_F32BF16BF16_SSILNSN_5MajorE0ELSP_0ELNSN_7ScaleInE1ELSQ_1EEEEEENS4_6LayoutINS5_IJNSA_ILi2EEESB_SB_EEENS5_IJSB_NSA_ILi0EEESW_EEEEENS5_IJNS4_10UnderscoreESZ_SZ_EEEEENS4_13SM90_TMA_LOADENS4_14ComposedLayoutINS4_7SwizzleILi3ELi4ELi3EEENS4_18smem_ptr_flag_bitsILi16EEENST_INS5_IJNSA_ILi8EEESG_EEENS5_IJSG_SB_EEEEEEEvNS4_8identityES12_S1C_vS1D_EENS_8epilogue10collective6detail29Sm90TmaWarpSpecializedAdapterINS1G_15DefaultEpilogueISI_SJ_SJ_NS1F_6thread17LinearCombinationISI_Li1EffLNS1K_9ScaleType4KindE0ELNS_15FloatRoundStyleE2ESI_EENS1_15EpilogueDefaultEEEEEvvEEEEvNT_6ParamsE,"aw",@nobits
	.sectionflags	@""
	.align	16
	.zero		1024


//--------------------- .nv.shared.reserved.0     --------------------------
	.section	.nv.shared.reserved.0,"aw",@nobits
	.weak		__nv_reservedSMEM_offset_0_alias
	.size		__nv_reservedSMEM_offset_0_alias, 0, 0
	.other		__nv_reservedSMEM_offset_0_alias,@"STO_CUDA_RESERVED_SHARED STV_DEFAULT"
__nv_reservedSMEM_offset_0_alias:
	.zero		0


//--------------------- .nv.global                --------------------------
	.section	.nv.global,"aw",@nobits
.nv.global:
	.type		_ZN39_INTERNAL_1f535381_4_k_cu_0cc330ad_27234cute1_E,@object
	.size		_ZN39_INTERNAL_1f535381_4_k_cu_0cc330ad_27234cute1_E,(_ZN39_INTERNAL_1f535381_4_k_cu_0cc330ad_27234cuda3std3__45__cpo6cbeginE - _ZN39_INTERNAL_1f535381_4_k_cu_0cc330ad_27234cute1_E)
_ZN39_INTERNAL_1f535381_4_k_cu_0cc330ad_27234cute1_E:
	.zero		1
	.type		_ZN39_INTERNAL_1f535381_4_k_cu_0cc330ad_27234cuda3std3__45__cpo6cbeginE,@object
	.size		_ZN39_INTERNAL_1f535381_4_k_cu_0cc330ad_27234cuda3std3__45__cpo6cbeginE,(_ZN39_INTERNAL_1f535381_4_k_cu_0cc330ad_27234cuda3std3__48in_placeE - _ZN39_INTERNAL_1f535381_4_k_cu_0cc330ad_27234cuda3std3__45__cpo6cbeginE)
_ZN39_INTERNAL_1f535381_4_k_cu_0cc330ad_27234cuda3std3__45__cpo6cbeginE:
	.zero		1
	.type		_ZN39_INTERNAL_1f535381_4_k_cu_0cc330ad_27234cuda3std3__48in_placeE,@object
	.size		_ZN39_INTERNAL_1f535381_4_k_cu_0cc330ad_27234cuda3std3__48in_placeE,(_ZN39_INTERNAL_1f535381_4_k_cu_0cc330ad_27234cuda3std6ranges3__45__cpo9iter_moveE - _ZN39_INTERNAL_1f535381_4_k_cu_0cc330ad_27234cuda3std3__48in_placeE)
_ZN39_INTERNAL_1f535381_4_k_cu_0cc330ad_27234cuda3std3__48in_placeE:
	.zero		1
	.type		_ZN39_INTERNAL_1f535381_4_k_cu_0cc330ad_27234cuda3std6ranges3__45__cpo9iter_moveE,@object
	.size		_ZN39_INTERNAL_1f535381_4_k_cu_0cc330ad_27234cuda3std6ranges3__45__cpo9iter_moveE,(_ZN39_INTERNAL_1f535381_4_k_cu_0cc330ad_27234cuda3std3__45__cpo5beginE - _ZN39_INTERNAL_1f535381_4_k_cu_0cc330ad_27234cuda3std6ranges3__45__cpo9iter_moveE)
_ZN39_INTERNAL_1f535381_4_k_cu_0cc330ad_27234cuda3std6ranges3__45__cpo9iter_moveE:
	.zero		1
	.type		_ZN39_INTERNAL_1f535381_4_k_cu_0cc330ad_27234cuda3std3__45__cpo5beginE,@object
	.size		_ZN39_INTERNAL_1f535381_4_k_cu_0cc330ad_27234cuda3std3__45__cpo5beginE,(_ZN39_INTERNAL_1f535381_4_k_cu_0cc330ad_27234cuda3std3__441_GLOBAL__N__1f535381_4_k_cu_0cc330ad_27236ignoreE - _ZN39_INTERNAL_1f535381_4_k_cu_0cc330ad_27234cuda3std3__45__cpo5beginE)
_ZN39_INTERNAL_1f535381_4_k_cu_0cc330ad_27234cuda3std3__45__cpo5beginE:
	.zero		1
	.type		_ZN39_INTERNAL_1f535381_4_k_cu_0cc330ad_27234cuda3std3__441_GLOBAL__N__1f535381_4_k_cu_0cc330ad_27236ignoreE,@object
	.size		_ZN39_INTERNAL_1f535381_4_k_cu_0cc330ad_27234cuda3std3__441_GLOBAL__N__1f535381_4_k_cu_0cc330ad_27236ignoreE,(_ZN39_INTERNAL_1f535381_4_k_cu_0cc330ad_27234cute7productE - _ZN39_INTERNAL_1f535381_4_k_cu_0cc330ad_27234cuda3std3__441_GLOBAL__N__1f535381_4_k_cu_0cc330ad_27236ignoreE)
_ZN39_INTERNAL_1f535381_4_k_cu_0cc330ad_27234cuda3std3__441_GLOBAL__N__1f535381_4_k_cu_0cc330ad_27236ignoreE:
	.zero		1
	.type		_ZN39_INTERNAL_1f535381_4_k_cu_0cc330ad_27234cute7productE,@object
	.size		_ZN39_INTERNAL_1f535381_4_k_cu_0cc330ad_27234cute7productE,(_ZN39_INTERNAL_1f535381_4_k_cu_0cc330ad_27234cuda3std3__45__cpo3endE - _ZN39_INTERNAL_1f535381_4_k_cu_0cc330ad_27234cute7productE)
_ZN39_INTERNAL_1f535381_4_k_cu_0cc330ad_27234cute7productE:
	.zero		1
	.type		_ZN39_INTERNAL_1f535381_4_k_cu_0cc330ad_27234cuda3std3__45__cpo3endE,@object
	.size		_ZN39_INTERNAL_1f535381_4_k_cu_0cc330ad_27234cuda3std3__45__cpo3endE,(_ZN39_INTERNAL_1f535381_4_k_cu_0cc330ad_27234cuda3std3__419piecewise_constructE - _ZN39_INTERNAL_1f535381_4_k_cu_0cc330ad_27234cuda3std3__45__cpo3endE)
_ZN39_INTERNAL_1f535381_4_k_cu_0cc330ad_27234cuda3std3__45__cpo3endE:
	.zero		1
	.type		_ZN39_INTERNAL_1f535381_4_k_cu_0cc330ad_27234cuda3std3__419piecewise_constructE,@object
	.size		_ZN39_INTERNAL_1f535381_4_k_cu_0cc330ad_27234cuda3std3__419piecewise_constructE,(_ZN39_INTERNAL_1f535381_4_k_cu_0cc330ad_27234cuda3std3__45__cpo4cendE - _ZN39_INTERNAL_1f535381_4_k_cu_0cc330ad_27234cuda3std3__419piecewise_constructE)
_ZN39_INTERNAL_1f535381_4_k_cu_0cc330ad_27234cuda3std3__419piecewise_constructE:
	.zero		1
	.type		_ZN39_INTERNAL_1f535381_4_k_cu_0cc330ad_27234cuda3std3__45__cpo4cendE,@object
	.size		_ZN39_INTERNAL_1f535381_4_k_cu_0cc330ad_27234cuda3std3__45__cpo4cendE,(_ZN39_INTERNAL_1f535381_4_k_cu_0cc330ad_27234cuda3std6ranges3__45__cpo4swapE - _ZN39_INTERNAL_1f535381_4_k_cu_0cc330ad_27234cuda3std3__45__cpo4cendE)
_ZN39_INTERNAL_1f535381_4_k_cu_0cc330ad_27234cuda3std3__45__cpo4cendE:
	.zero		1
	.type		_ZN39_INTERNAL_1f535381_4_k_cu_0cc330ad_27234cuda3std6ranges3__45__cpo4swapE,@object
	.size		_ZN39_INTERNAL_1f535381_4_k_cu_0cc330ad_27234cuda3std6ranges3__45__cpo4swapE,(.L_8 - _ZN39_INTERNAL_1f535381_4_k_cu_0cc330ad_27234cuda3std6ranges3__45__cpo4swapE)
_ZN39_INTERNAL_1f535381_4_k_cu_0cc330ad_27234cuda3std6ranges3__45__cpo4swapE:
	.zero		1
.L_8:


//--------------------- .nv.constant0._ZN7cutlass13device_kernelINS_4gemm6kernel13GemmUniversalIN4cute5tupleIJiiiiEEENS1_10collective13CollectiveMmaINS1_34MainloopSm90TmaGmmaWarpSpecializedILi3ENS5_IJNS4_1CILi1EEESB_SB_EEENS1_35KernelTmaWarpSpecializedCooperativeEEENS5_IJNSA_ILi128EEENSA_ILi64EEESG_EEENS_10bfloat16_tENS5_IJlSB_lEEESI_SJ_NS4_8TiledMMAINS4_8MMA_AtomIJNS4_4SM904GMMA27MMA_64x64x16_F32BF16BF16_SSILNSN_5MajorE0ELSP_0ELNSN_7ScaleInE1ELSQ_1EEEEEENS4_6LayoutINS5_IJNSA_ILi2EEESB_SB_EEENS5_IJSB_NSA_ILi0EEESW_EEEEENS5_IJNS4_10UnderscoreESZ_SZ_EEEEENS4_13SM90_TMA_LOADENS4_14ComposedLayoutINS4_7SwizzleILi3ELi4ELi3EEENS4_18smem_ptr_flag_bitsILi16EEENST_INS5_IJNSA_ILi8EEESG_EEENS5_IJSG_SB_EEEEEEEvNS4_8identityES12_S1C_vS1D_EENS_8epilogue10collective6detail29Sm90TmaWarpSpecializedAdapterINS1G_15DefaultEpilogueISI_SJ_SJ_NS1F_6thread17LinearCombinationISI_Li1EffLNS1K_9ScaleType4KindE0ELNS_15FloatRoundStyleE2ESI_EENS1_15EpilogueDefaultEEEEEvvEEEEvNT_6ParamsE --------------------------
	.section	.nv.constant0._ZN7cutlass13device_kernelINS_4gemm6kernel13GemmUniversalIN4cute5tupleIJiiiiEEENS1_10collective13CollectiveMmaINS1_34MainloopSm90TmaGmmaWarpSpecializedILi3ENS5_IJNS4_1CILi1EEESB_SB_EEENS1_35KernelTmaWarpSpecializedCooperativeEEENS5_IJNSA_ILi128EEENSA_ILi64EEESG_EEENS_10bfloat16_tENS5_IJlSB_lEEESI_SJ_NS4_8TiledMMAINS4_8MMA_AtomIJNS4_4SM904GMMA27MMA_64x64x16_F32BF16BF16_SSILNSN_5MajorE0ELSP_0ELNSN_7ScaleInE1ELSQ_1EEEEEENS4_6LayoutINS5_IJNSA_ILi2EEESB_SB_EEENS5_IJSB_NSA_ILi0EEESW_EEEEENS5_IJNS4_10UnderscoreESZ_SZ_EEEEENS4_13SM90_TMA_LOADENS4_14ComposedLayoutINS4_7SwizzleILi3ELi4ELi3EEENS4_18smem_ptr_flag_bitsILi16EEENST_INS5_IJNSA_ILi8EEESG_EEENS5_IJSG_SB_EEEEEEEvNS4_8identityES12_S1C_vS1D_EENS_8epilogue10collective6detail29Sm90TmaWarpSpecializedAdapterINS1G_15DefaultEpilogueISI_SJ_SJ_NS1F_6thread17LinearCombinationISI_Li1EffLNS1K_9ScaleType4KindE0ELNS_15FloatRoundStyleE2ESI_EENS1_15EpilogueDefaultEEEEEvvEEEEvNT_6ParamsE,"a",@progbits
	.sectionflags	@""
	.align	4
.nv.constant0._ZN7cutlass13device_kernelINS_4gemm6kernel13GemmUniversalIN4cute5tupleIJiiiiEEENS1_10collective13CollectiveMmaINS1_34MainloopSm90TmaGmmaWarpSpecializedILi3ENS5_IJNS4_1CILi1EEESB_SB_EEENS1_35KernelTmaWarpSpecializedCooperativeEEENS5_IJNSA_ILi128EEENSA_ILi64EEESG_EEENS_10bfloat16_tENS5_IJlSB_lEEESI_SJ_NS4_8TiledMMAINS4_8MMA_AtomIJNS4_4SM904GMMA27MMA_64x64x16_F32BF16BF16_SSILNSN_5MajorE0ELSP_0ELNSN_7ScaleInE1ELSQ_1EEEEEENS4_6LayoutINS5_IJNSA_ILi2EEESB_SB_EEENS5_IJSB_NSA_ILi0EEESW_EEEEENS5_IJNS4_10UnderscoreESZ_SZ_EEEEENS4_13SM90_TMA_LOADENS4_14ComposedLayoutINS4_7SwizzleILi3ELi4ELi3EEENS4_18smem_ptr_flag_bitsILi16EEENST_INS5_IJNSA_ILi8EEESG_EEENS5_IJSG_SB_EEEEEEEvNS4_8identityES12_S1C_vS1D_EENS_8epilogue10collective6detail29Sm90TmaWarpSpecializedAdapterINS1G_15DefaultEpilogueISI_SJ_SJ_NS1F_6thread17LinearCombinationISI_Li1EffLNS1K_9ScaleType4KindE0ELNS_15FloatRoundStyleE2ESI_EENS1_15EpilogueDefaultEEEEEvvEEEEvNT_6ParamsE:
	.zero		1664


//--------------------- SYMBOLS --------------------------

	.type		.nv.reservedSmem.offset0,@object
	.size		.nv.reservedSmem.offset0,0x4
	.type		__assertfail,@function
